// auto-generated by cutlass_sweep.gemm — config: {"arch": "sm_90", "cluster_m": 1, "cluster_n": 1, "dtype": "fp16", "dtype_b": "fp16", "layout": "nt", "stages": 0, "tile_k": 64, "tile_m": 384, "tile_n": 32}
#include "cutlass/cutlass.h"
#include "cutlass/gemm/collective/collective_builder.hpp"
#include "cutlass/gemm/device/gemm_universal_adapter.h"
#include "cutlass/gemm/kernel/gemm_universal.hpp"
#include "cutlass/epilogue/collective/collective_builder.hpp"

using ElemA = cutlass::half_t;
using ElemB = cutlass::half_t;
using ElemCD = cutlass::half_t;
using Acc  = float;
using TileShape    = cute::Shape<cute::_384, cute::_32, cute::_64>;
using ClusterShape = cute::Shape<cute::_1, cute::_1, cute::_1>;

using CollectiveEpilogue = typename cutlass::epilogue::collective::CollectiveBuilder<
    cutlass::arch::Sm90, cutlass::arch::OpClassTensorOp,
    TileShape, ClusterShape,
    cutlass::epilogue::collective::EpilogueTileAuto,
    Acc, Acc,
    ElemCD, cutlass::layout::RowMajor, 128 / cutlass::sizeof_bits<ElemCD>::value,
    ElemCD, cutlass::layout::RowMajor, 128 / cutlass::sizeof_bits<ElemCD>::value,
    cutlass::epilogue::collective::EpilogueScheduleAuto
  >::CollectiveOp;

using CollectiveMainloop = typename cutlass::gemm::collective::CollectiveBuilder<
    cutlass::arch::Sm90, cutlass::arch::OpClassTensorOp,
    ElemA, cutlass::layout::RowMajor, 128 / cutlass::sizeof_bits<ElemA>::value,
    ElemB, cutlass::layout::ColumnMajor, 128 / cutlass::sizeof_bits<ElemB>::value,
    Acc,
    TileShape, ClusterShape,
    cutlass::gemm::collective::StageCountAutoCarveout<static_cast<int>(sizeof(typename CollectiveEpilogue::SharedStorage))>,
    cutlass::gemm::collective::KernelScheduleAuto
  >::CollectiveOp;

using GemmKernel = cutlass::gemm::kernel::GemmUniversal<
    cute::Shape<int,int,int,int>,
    CollectiveMainloop,
    CollectiveEpilogue
>;
using Gemm = cutlass::gemm::device::GemmUniversalAdapter<GemmKernel>;

// Force the device kernel symbol into the cubin without needing a host main.
auto* _anchor = &cutlass::device_kernel<GemmKernel>;


// ===== COMPILED SASS (sm_90a) =====

	.target	sm_90a

	.elftype	@"ET_EXEC"


//--------------------- .note.nv.tkinfo           --------------------------
	.section	.note.nv.tkinfo,"",@"SHT_NOTE"
	.sectionflags	@"SHF_NOTE_NV_TKINFO"
	.tkinfo
        /*0018*/ 	.word	0x00000002
        /*0030*/ 	.string	""
        /*0030*/ 	.string	"ptxas"
        /*0030*/ 	.string	"Cuda compilation tools, release 13.0, V13.0.88"
        /*0030*/ 	.string	"Build cuda_13.0.r13.0/compiler.36424714_0"
        /*0030*/ 	.string	"-arch sm_90a -m 64 "



//--------------------- .note.nv.cuinfo           --------------------------
	.section	.note.nv.cuinfo,"",@"SHT_NOTE"
	.sectionflags	@"SHF_NOTE_NV_CUINFO"
        /*0018*/ 	.short	0x0002
        /*001a*/ 	.short	0x005a
        /*001c*/ 	.short	0x0082
	.zero		2


//--------------------- .nv.info                  --------------------------
	.section	.nv.info,"",@"SHT_CUDA_INFO"
	.align	4


	//----- nvinfo : EIATTR_REGCOUNT
	.align		4
        /*0000*/ 	.byte	0x04, 0x2f
        /*0002*/ 	.short	(.L_15 - .L_14)
	.align		4
.L_14:
        /*0004*/ 	.word	index@(_ZN7cutlass13device_kernelINS_4gemm6kernel13GemmUniversalIN4cute5tupleIJiiiiEEENS1_10collective13CollectiveMmaINS1_34MainloopSm90TmaGmmaWarpSpecializedILi4ENS5_IJNS4_1CILi1EEESB_SB_EEENS1_35KernelTmaWarpSpecializedCooperativeEEENS5_IJNSA_ILi384EEENSA_ILi32EEENSA_ILi64EEEEEENS_6half_tENS5_IJlSB_lEEESJ_SK_NS4_8TiledMMAINS4_8MMA_AtomIJNS4_4SM904GMMA25MMA_64x32x16_F32F16F16_SSILNSO_5MajorE0ELSQ_0ELNSO_7ScaleInE1ELSR_1EEEEEENS4_6LayoutINS5_IJNSA_ILi2EEESB_SB_EEENS5_IJSB_NSA_ILi0EEESX_EEEEENS5_IJNS4_10UnderscoreES10_S10_EEEEENS4_13SM90_TMA_LOADENS4_14ComposedLayoutINS4_7SwizzleILi3ELi4ELi3EEENS4_18smem_ptr_flag_bitsILi16EEENSU_INS5_IJNSA_ILi8EEESH_EEENS5_IJSH_SB_EEEEEEEvNS4_8identityES13_S1D_vS1E_EENS_8epilogue10collective6detail29Sm90TmaWarpSpecializedAdapterINS1H_15DefaultEpilogueISJ_SK_SK_NS1G_6thread17LinearCombinationISJ_Li1EffLNS1L_9ScaleType4KindE0ELNS_15FloatRoundStyleE2ESJ_EENS1_15EpilogueDefaultEEEEEvvEEEEvNT_6ParamsE)
        /*0008*/ 	.word	0x000000a8


	//----- nvinfo : EIATTR_FRAME_SIZE
	.align		4
.L_15:
        /*000c*/ 	.byte	0x04, 0x11
        /*000e*/ 	.short	(.L_17 - .L_16)
	.align		4
.L_16:
        /*0010*/ 	.word	index@(_ZN7cutlass13device_kernelINS_4gemm6kernel13GemmUniversalIN4cute5tupleIJiiiiEEENS1_10collective13CollectiveMmaINS1_34MainloopSm90TmaGmmaWarpSpecializedILi4ENS5_IJNS4_1CILi1EEESB_SB_EEENS1_35KernelTmaWarpSpecializedCooperativeEEENS5_IJNSA_ILi384EEENSA_ILi32EEENSA_ILi64EEEEEENS_6half_tENS5_IJlSB_lEEESJ_SK_NS4_8TiledMMAINS4_8MMA_AtomIJNS4_4SM904GMMA25MMA_64x32x16_F32F16F16_SSILNSO_5MajorE0ELSQ_0ELNSO_7ScaleInE1ELSR_1EEEEEENS4_6LayoutINS5_IJNSA_ILi2EEESB_SB_EEENS5_IJSB_NSA_ILi0EEESX_EEEEENS5_IJNS4_10UnderscoreES10_S10_EEEEENS4_13SM90_TMA_LOADENS4_14ComposedLayoutINS4_7SwizzleILi3ELi4ELi3EEENS4_18smem_ptr_flag_bitsILi16EEENSU_INS5_IJNSA_ILi8EEESH_EEENS5_IJSH_SB_EEEEEEEvNS4_8identityES13_S1D_vS1E_EENS_8epilogue10collective6detail29Sm90TmaWarpSpecializedAdapterINS1H_15DefaultEpilogueISJ_SK_SK_NS1G_6thread17LinearCombinationISJ_Li1EffLNS1L_9ScaleType4KindE0ELNS_15FloatRoundStyleE2ESJ_EENS1_15EpilogueDefaultEEEEEvvEEEEvNT_6ParamsE)
        /*0014*/ 	.word	0x00000000


	//----- nvinfo : EIATTR_MIN_STACK_SIZE
	.align		4
.L_17:
        /*0018*/ 	.byte	0x04, 0x12
        /*001a*/ 	.short	(.L_19 - .L_18)
	.align		4
.L_18:
        /*001c*/ 	.word	index@(_ZN7cutlass13device_kernelINS_4gemm6kernel13GemmUniversalIN4cute5tupleIJiiiiEEENS1_10collective13CollectiveMmaINS1_34MainloopSm90TmaGmmaWarpSpecializedILi4ENS5_IJNS4_1CILi1EEESB_SB_EEENS1_35KernelTmaWarpSpecializedCooperativeEEENS5_IJNSA_ILi384EEENSA_ILi32EEENSA_ILi64EEEEEENS_6half_tENS5_IJlSB_lEEESJ_SK_NS4_8TiledMMAINS4_8MMA_AtomIJNS4_4SM904GMMA25MMA_64x32x16_F32F16F16_SSILNSO_5MajorE0ELSQ_0ELNSO_7ScaleInE1ELSR_1EEEEEENS4_6LayoutINS5_IJNSA_ILi2EEESB_SB_EEENS5_IJSB_NSA_ILi0EEESX_EEEEENS5_IJNS4_10UnderscoreES10_S10_EEEEENS4_13SM90_TMA_LOADENS4_14ComposedLayoutINS4_7SwizzleILi3ELi4ELi3EEENS4_18smem_ptr_flag_bitsILi16EEENSU_INS5_IJNSA_ILi8EEESH_EEENS5_IJSH_SB_EEEEEEEvNS4_8identityES13_S1D_vS1E_EENS_8epilogue10collective6detail29Sm90TmaWarpSpecializedAdapterINS1H_15DefaultEpilogueISJ_SK_SK_NS1G_6thread17LinearCombinationISJ_Li1EffLNS1L_9ScaleType4KindE0ELNS_15FloatRoundStyleE2ESJ_EENS1_15EpilogueDefaultEEEEEvvEEEEvNT_6ParamsE)
        /*0020*/ 	.word	0x00000000
.L_19:


//--------------------- .nv.compat                --------------------------
	.section	.nv.compat,"",@"SHT_CUDA_COMPAT_INFO"
	.align	4
        /*0000*/ 	.byte	0x02, 0x09, 0x01, 0x00, 0x02, 0x02, 0x04, 0x00, 0x02, 0x05, 0x05, 0x00, 0x03, 0x07, 0x01, 0x01
        /*0010*/ 	.byte	0x02, 0x03, 0x01, 0x00, 0x02, 0x06, 0x01, 0x00, 0x04, 0x0b, 0x08, 0x00, 0x00, 0x00, 0x00, 0x00
        /*0020*/ 	.byte	0x00, 0x00, 0x00, 0x00


//--------------------- .nv.info._ZN7cutlass13device_kernelINS_4gemm6kernel13GemmUniversalIN4cute5tupleIJiiiiEEENS1_10collective13CollectiveMmaINS1_34MainloopSm90TmaGmmaWarpSpecializedILi4ENS5_IJNS4_1CILi1EEESB_SB_EEENS1_35KernelTmaWarpSpecializedCooperativeEEENS5_IJNSA_ILi384EEENSA_ILi32EEENSA_ILi64EEEEEENS_6half_tENS5_IJlSB_lEEESJ_SK_NS4_8TiledMMAINS4_8MMA_AtomIJNS4_4SM904GMMA25MMA_64x32x16_F32F16F16_SSILNSO_5MajorE0ELSQ_0ELNSO_7ScaleInE1ELSR_1EEEEEENS4_6LayoutINS5_IJNSA_ILi2EEESB_SB_EEENS5_IJSB_NSA_ILi0EEESX_EEEEENS5_IJNS4_10UnderscoreES10_S10_EEEEENS4_13SM90_TMA_LOADENS4_14ComposedLayoutINS4_7SwizzleILi3ELi4ELi3EEENS4_18smem_ptr_flag_bitsILi16EEENSU_INS5_IJNSA_ILi8EEESH_EEENS5_IJSH_SB_EEEEEEEvNS4_8identityES13_S1D_vS1E_EENS_8epilogue10collective6detail29Sm90TmaWarpSpecializedAdapterINS1H_15DefaultEpilogueISJ_SK_SK_NS1G_6thread17LinearCombinationISJ_Li1EffLNS1L_9ScaleType4KindE0ELNS_15FloatRoundStyleE2ESJ_EENS1_15EpilogueDefaultEEEEEvvEEEEvNT_6ParamsE --------------------------
	.section	.nv.info._ZN7cutlass13device_kernelINS_4gemm6kernel13GemmUniversalIN4cute5tupleIJiiiiEEENS1_10collective13CollectiveMmaINS1_34MainloopSm90TmaGmmaWarpSpecializedILi4ENS5_IJNS4_1CILi1EEESB_SB_EEENS1_35KernelTmaWarpSpecializedCooperativeEEENS5_IJNSA_ILi384EEENSA_ILi32EEENSA_ILi64EEEEEENS_6half_tENS5_IJlSB_lEEESJ_SK_NS4_8TiledMMAINS4_8MMA_AtomIJNS4_4SM904GMMA25MMA_64x32x16_F32F16F16_SSILNSO_5MajorE0ELSQ_0ELNSO_7ScaleInE1ELSR_1EEEEEENS4_6LayoutINS5_IJNSA_ILi2EEESB_SB_EEENS5_IJSB_NSA_ILi0EEESX_EEEEENS5_IJNS4_10UnderscoreES10_S10_EEEEENS4_13SM90_TMA_LOADENS4_14ComposedLayoutINS4_7SwizzleILi3ELi4ELi3EEENS4_18smem_ptr_flag_bitsILi16EEENSU_INS5_IJNSA_ILi8EEESH_EEENS5_IJSH_SB_EEEEEEEvNS4_8identityES13_S1D_vS1E_EENS_8epilogue10collective6detail29Sm90TmaWarpSpecializedAdapterINS1H_15DefaultEpilogueISJ_SK_SK_NS1G_6thread17LinearCombinationISJ_Li1EffLNS1L_9ScaleType4KindE0ELNS_15FloatRoundStyleE2ESJ_EENS1_15EpilogueDefaultEEEEEvvEEEEvNT_6ParamsE,"",@"SHT_CUDA_INFO"
	.sectionflags	@""
	.align	4


	//----- nvinfo : EIATTR_CUDA_API_VERSION
	.align		4
        /*0000*/ 	.byte	0x04, 0x37
        /*0002*/ 	.short	(.L_21 - .L_20)
.L_20:
        /*0004*/ 	.word	0x00000082


	//----- nvinfo : EIATTR_KPARAM_INFO
	.align		4
.L_21:
        /*0008*/ 	.byte	0x04, 0x17
        /*000a*/ 	.short	(.L_23 - .L_22)
.L_22:
        /*000c*/ 	.word	0x00000000
        /*0010*/ 	.short	0x0000
        /*0012*/ 	.short	0x0070
        /*0014*/ 	.byte	0x00, 0xf0, 0x01, 0x10


	//----- nvinfo : EIATTR_SPARSE_MMA_MASK
	.align		4
.L_23:
        /*0018*/ 	.byte	0x03, 0x50
        /*001a*/ 	.short	0x0000


	//----- nvinfo : EIATTR_MAXREG_COUNT
	.align		4
        /*001c*/ 	.byte	0x03, 0x1b
        /*001e*/ 	.short	0x00a8


	//----- nvinfo : EIATTR_NUM_BARRIERS
	.align		4
        /*0020*/ 	.byte	0x02, 0x4c
        /*0022*/ 	.byte	0x01
	.zero		1


	//----- nvinfo : EIATTR_EXTERNS
	.align		4
        /*0024*/ 	.byte	0x04, 0x0f
        /*0026*/ 	.short	(.L_25 - .L_24)


	//   ....[0]....
	.align		4
.L_24:
        /*0028*/ 	.word	index@(__assertfail)


	//----- nvinfo : EIATTR_MERCURY_ISA_VERSION
	.align		4
.L_25:
        /*002c*/ 	.byte	0x03, 0x5f
        /*002e*/ 	.short	0x0101


	//----- nvinfo : EIATTR_INT_WARP_WIDE_INSTR_OFFSETS
	.align		4
        /*0030*/ 	.byte	0x04, 0x31
        /*0032*/ 	.short	(.L_27 - .L_26)


	//   ....[0]....
.L_26:
        /*0034*/ 	.word	0x000003b0


	//   ....[1]....
        /*0038*/ 	.word	0x000003c0


	//   ....[2]....
        /*003c*/ 	.word	0x000004e0


	//----- nvinfo : EIATTR_COOP_GROUP_MASK_REGIDS
	.align		4
.L_27:
        /*0040*/ 	.byte	0x04, 0x29
        /*0042*/ 	.short	(.L_29 - .L_28)


	//   ....[0]....
.L_28:
        /*0044*/ 	.word	0xffffffff


	//   ....[1]....
        /*0048*/ 	.word	0xffffffff


	//   ....[2]....
        /*004c*/ 	.word	0xffffffff


	//   ....[3]....
        /*0050*/ 	.word	0xffffffff


	//   ....[4]....
        /*0054*/ 	.word	0xffffffff


	//----- nvinfo : EIATTR_COOP_GROUP_INSTR_OFFSETS
	.align		4
.L_29:
        /*0058*/ 	.byte	0x04, 0x28
        /*005a*/ 	.short	(.L_31 - .L_30)


	//   ....[0]....
.L_30:
        /*005c*/ 	.word	0x00000060


	//   ....[1]....
        /*0060*/ 	.word	0x00000070


	//   ....[2]....
        /*0064*/ 	.word	0x00000130


	//   ....[3]....
        /*0068*/ 	.word	0x000002c0


	//   ....[4]....
        /*006c*/ 	.word	0x000012d0


	//----- nvinfo : EIATTR_REG_RECONFIG
	.align		4
.L_31:
        /*0070*/ 	.byte	0x01, 0x54
	.zero		2


	//----- nvinfo : EIATTR_SYSCALL_OFFSETS
	.align		4
        /*0074*/ 	.byte	0x04, 0x46
        /*0076*/ 	.short	(.L_33 - .L_32)


	//   ....[0]....
.L_32:
        /*0078*/ 	.word	0x000014c0


	//----- nvinfo : EIATTR_MBARRIER_INSTR_OFFSETS
	.align		4
.L_33:
        /*007c*/ 	.byte	0x04, 0x39
        /*007e*/ 	.short	(.L_35 - .L_34)


	//   ....[0]....
.L_34:
        /*0080*/ 	.word	0x00000230
        /*0084*/ 	.word	0x000000ff
        /*0088*/ 	.word	0x00000000
        /*008c*/ 	.short	0x0100
        /*008e*/ 	.byte	0x08
	.zero		1


	//   ....[1]....
        /*0090*/ 	.word	0x00000240
        /*0094*/ 	.word	0x000000ff
        /*0098*/ 	.word	0x00000020
        /*009c*/ 	.short	0x0100
        /*009e*/ 	.byte	0x08
	.zero		1


	//   ....[2]....
        /*00a0*/ 	.word	0x00000250
        /*00a4*/ 	.word	0x000000ff
        /*00a8*/ 	.word	0x00000008
        /*00ac*/ 	.short	0x0100
        /*00ae*/ 	.byte	0x08
	.zero		1


	//   ....[3]....
        /*00b0*/ 	.word	0x00000260
        /*00b4*/ 	.word	0x000000ff
        /*00b8*/ 	.word	0x00000028
        /*00bc*/ 	.short	0x0100
        /*00be*/ 	.byte	0x08
	.zero		1


	//   ....[4]....
        /*00c0*/ 	.word	0x00000270
        /*00c4*/ 	.word	0x000000ff
        /*00c8*/ 	.word	0x00000010
        /*00cc*/ 	.short	0x0100
        /*00ce*/ 	.byte	0x08
	.zero		1


	//   ....[5]....
        /*00d0*/ 	.word	0x00000280
        /*00d4*/ 	.word	0x000000ff
        /*00d8*/ 	.word	0x00000030
        /*00dc*/ 	.short	0x0100
        /*00de*/ 	.byte	0x08
	.zero		1


	//   ....[6]....
        /*00e0*/ 	.word	0x00000290
        /*00e4*/ 	.word	0x000000ff
        /*00e8*/ 	.word	0x00000018
        /*00ec*/ 	.short	0x0100
        /*00ee*/ 	.byte	0x08
	.zero		1


	//   ....[7]....
        /*00f0*/ 	.word	0x000002a0
        /*00f4*/ 	.word	0x000000ff
        /*00f8*/ 	.word	0x00000038
        /*00fc*/ 	.short	0x0100
        /*00fe*/ 	.byte	0x08
	.zero		1


	//   ....[8]....
        /*0100*/ 	.word	0x00000560
        /*0104*/ 	.word	0x000000ff
        /*0108*/ 	.word	0x00000050
        /*010c*/ 	.short	0x0100
        /*010e*/ 	.byte	0x08
	.zero		1


	//   ....[9]....
        /*0110*/ 	.word	0x000005c0
        /*0114*/ 	.word	0x000000ff
        /*0118*/ 	.word	0x00000058
        /*011c*/ 	.short	0x0100
        /*011e*/ 	.byte	0x08
	.zero		1


	//   ....[10]....
        /*0120*/ 	.word	0x00001540
        /*0124*/ 	.word	0x00000003
        /*0128*/ 	.word	0x00000000
        /*012c*/ 	.short	0x010a
        /*012e*/ 	.byte	0x3f
	.zero		1


	//   ....[11]....
        /*0130*/ 	.word	0x000015a0
        /*0134*/ 	.word	0x00000003
        /*0138*/ 	.word	0x00000000
        /*013c*/ 	.short	0x010a
        /*013e*/ 	.byte	0x3f
	.zero		1


	//   ....[12]....
        /*0140*/ 	.word	0x00001bf0
        /*0144*/ 	.word	0x000000ff
        /*0148*/ 	.word	0x00000000
        /*014c*/ 	.short	0x010a
        /*014e*/ 	.byte	0x04
	.zero		1


	//   ....[13]....
        /*0150*/ 	.word	0x00001c30
        /*0154*/ 	.word	0x000000ff
        /*0158*/ 	.word	0x00000000
        /*015c*/ 	.short	0x010a
        /*015e*/ 	.byte	0x04
	.zero		1


	//   ....[14]....
        /*0160*/ 	.word	0x00002190
        /*0164*/ 	.word	0x000000ff
        /*0168*/ 	.word	0x00000000
        /*016c*/ 	.short	0x0101
        /*016e*/ 	.byte	0x09
	.zero		1


	//   ....[15]....
        /*0170*/ 	.word	0x00002350
        /*0174*/ 	.word	0x000000ff
        /*0178*/ 	.word	0x00000000
        /*017c*/ 	.short	0x0101
        /*017e*/ 	.byte	0x04
	.zero		1


	//   ....[16]....
        /*0180*/ 	.word	0x00006e70
        /*0184*/ 	.word	0x0000000e
        /*0188*/ 	.word	0x00000020
        /*018c*/ 	.short	0x010a
        /*018e*/ 	.byte	0x3f
	.zero		1


	//   ....[17]....
        /*0190*/ 	.word	0x00007230
        /*0194*/ 	.word	0x00000005
        /*0198*/ 	.word	0x00000058
        /*019c*/ 	.short	0x0101
        /*019e*/ 	.byte	0x3f
	.zero		1


	//   ....[18]....
        /*01a0*/ 	.word	0x00007940
        /*01a4*/ 	.word	0x00000007
        /*01a8*/ 	.word	0x00000000
        /*01ac*/ 	.short	0x010a
        /*01ae*/ 	.byte	0x3f
	.zero		1


	//   ....[19]....
        /*01b0*/ 	.word	0x000079c0
        /*01b4*/ 	.word	0x00000008
        /*01b8*/ 	.word	0x00000000
        /*01bc*/ 	.short	0x010a
        /*01be*/ 	.byte	0x3f
	.zero		1


	//   ....[20]....
        /*01c0*/ 	.word	0x00007a50
        /*01c4*/ 	.word	0x0000000b
        /*01c8*/ 	.word	0x00000000
        /*01cc*/ 	.short	0x010a
        /*01ce*/ 	.byte	0x3f
	.zero		1


	//   ....[21]....
        /*01d0*/ 	.word	0x00007ae0
        /*01d4*/ 	.word	0x00000003
        /*01d8*/ 	.word	0x00000000
        /*01dc*/ 	.short	0x010a
        /*01de*/ 	.byte	0x3f
	.zero		1


	//   ....[22]....
        /*01e0*/ 	.word	0x00007b40
        /*01e4*/ 	.word	0x00000003
        /*01e8*/ 	.word	0x00000000
        /*01ec*/ 	.short	0x010a
        /*01ee*/ 	.byte	0x3f
	.zero		1


	//   ....[23]....
        /*01f0*/ 	.word	0x00007ba0
        /*01f4*/ 	.word	0x00000004
        /*01f8*/ 	.word	0x00000000
        /*01fc*/ 	.short	0x010a
        /*01fe*/ 	.byte	0x3f
	.zero		1


	//   ....[24]....
        /*0200*/ 	.word	0x00007c70
        /*0204*/ 	.word	0x0000000e
        /*0208*/ 	.word	0x00000020
        /*020c*/ 	.short	0x010a
        /*020e*/ 	.byte	0x3f
	.zero		1


	//   ....[25]....
        /*0210*/ 	.word	0x00007d40
        /*0214*/ 	.word	0x00000007
        /*0218*/ 	.word	0x00000000
        /*021c*/ 	.short	0x010a
        /*021e*/ 	.byte	0x3f
	.zero		1


	//   ....[26]....
        /*0220*/ 	.word	0x00007d90
        /*0224*/ 	.word	0x00000008
        /*0228*/ 	.word	0x00000000
        /*022c*/ 	.short	0x010a
        /*022e*/ 	.byte	0x3f
	.zero		1


	//   ....[27]....
        /*0230*/ 	.word	0x00007de0
        /*0234*/ 	.word	0x0000000b
        /*0238*/ 	.word	0x00000000
        /*023c*/ 	.short	0x010a
        /*023e*/ 	.byte	0x3f
	.zero		1


	//----- nvinfo : EIATTR_NUM_MBARRIERS
	.align		4
.L_35:
        /*0240*/ 	.byte	0x03, 0x38
        /*0242*/ 	.short	0x000a


	//----- nvinfo : EIATTR_EXIT_INSTR_OFFSETS
	.align		4
        /*0244*/ 	.byte	0x04, 0x1c
        /*0246*/ 	.short	(.L_37 - .L_36)


	//   ....[0]....
.L_36:
        /*0248*/ 	.word	0x00000660


	//   ....[1]....
        /*024c*/ 	.word	0x00000f20


	//   ....[2]....
        /*0250*/ 	.word	0x00006550


	//   ....[3]....
        /*0254*/ 	.word	0x00006b80


	//   ....[4]....
        /*0258*/ 	.word	0x00007b30


	//----- nvinfo : EIATTR_MAX_THREADS
	.align		4
.L_37:
        /*025c*/ 	.byte	0x04, 0x05
        /*025e*/ 	.short	(.L_39 - .L_38)
.L_38:
        /*0260*/ 	.word	0x00000180
        /*0264*/ 	.word	0x00000001
        /*0268*/ 	.word	0x00000001


	//----- nvinfo : EIATTR_CRS_STACK_SIZE
	.align		4
.L_39:
        /*026c*/ 	.byte	0x04, 0x1e
        /*026e*/ 	.short	(.L_41 - .L_40)
.L_40:
        /*0270*/ 	.word	0x00000000


	//----- nvinfo : EIATTR_CBANK_PARAM_SIZE
	.align		4
.L_41:
        /*0274*/ 	.byte	0x03, 0x19
        /*0276*/ 	.short	0x0470


	//----- nvinfo : EIATTR_PARAM_CBANK
	.align		4
        /*0278*/ 	.byte	0x04, 0x0a
        /*027a*/ 	.short	(.L_43 - .L_42)
	.align		4
.L_42:
        /*027c*/ 	.word	index@(.nv.constant0._ZN7cutlass13device_kernelINS_4gemm6kernel13GemmUniversalIN4cute5tupleIJiiiiEEENS1_10collective13CollectiveMmaINS1_34MainloopSm90TmaGmmaWarpSpecializedILi4ENS5_IJNS4_1CILi1EEESB_SB_EEENS1_35KernelTmaWarpSpecializedCooperativeEEENS5_IJNSA_ILi384EEENSA_ILi32EEENSA_ILi64EEEEEENS_6half_tENS5_IJlSB_lEEESJ_SK_NS4_8TiledMMAINS4_8MMA_AtomIJNS4_4SM904GMMA25MMA_64x32x16_F32F16F16_SSILNSO_5MajorE0ELSQ_0ELNSO_7ScaleInE1ELSR_1EEEEEENS4_6LayoutINS5_IJNSA_ILi2EEESB_SB_EEENS5_IJSB_NSA_ILi0EEESX_EEEEENS5_IJNS4_10UnderscoreES10_S10_EEEEENS4_13SM90_TMA_LOADENS4_14ComposedLayoutINS4_7SwizzleILi3ELi4ELi3EEENS4_18smem_ptr_flag_bitsILi16EEENSU_INS5_IJNSA_ILi8EEESH_EEENS5_IJSH_SB_EEEEEEEvNS4_8identityES13_S1D_vS1E_EENS_8epilogue10collective6detail29Sm90TmaWarpSpecializedAdapterINS1H_15DefaultEpilogueISJ_SK_SK_NS1G_6thread17LinearCombinationISJ_Li1EffLNS1L_9ScaleType4KindE0ELNS_15FloatRoundStyleE2ESJ_EENS1_15EpilogueDefaultEEEEEvvEEEEvNT_6ParamsE)
        /*0280*/ 	.short	0x0210
        /*0282*/ 	.short	0x0470


	//----- nvinfo : EIATTR_SW_WAR
	.align		4
.L_43:
        /*0284*/ 	.byte	0x04, 0x36
        /*0286*/ 	.short	(.L_45 - .L_44)
.L_44:
        /*0288*/ 	.word	0x00000008
.L_45:


//--------------------- .nv.callgraph             --------------------------
	.section	.nv.callgraph,"",@"SHT_CUDA_CALLGRAPH"
	.align	4
	.sectionentsize	8
	.align		4
        /*0000*/ 	.word	0x00000000
	.align		4
        /*0004*/ 	.word	0xffffffff
	.align		4
        /*0008*/ 	.word	index@(_ZN7cutlass13device_kernelINS_4gemm6kernel13GemmUniversalIN4cute5tupleIJiiiiEEENS1_10collective13CollectiveMmaINS1_34MainloopSm90TmaGmmaWarpSpecializedILi4ENS5_IJNS4_1CILi1EEESB_SB_EEENS1_35KernelTmaWarpSpecializedCooperativeEEENS5_IJNSA_ILi384EEENSA_ILi32EEENSA_ILi64EEEEEENS_6half_tENS5_IJlSB_lEEESJ_SK_NS4_8TiledMMAINS4_8MMA_AtomIJNS4_4SM904GMMA25MMA_64x32x16_F32F16F16_SSILNSO_5MajorE0ELSQ_0ELNSO_7ScaleInE1ELSR_1EEEEEENS4_6LayoutINS5_IJNSA_ILi2EEESB_SB_EEENS5_IJSB_NSA_ILi0EEESX_EEEEENS5_IJNS4_10UnderscoreES10_S10_EEEEENS4_13SM90_TMA_LOADENS4_14ComposedLayoutINS4_7SwizzleILi3ELi4ELi3EEENS4_18smem_ptr_flag_bitsILi16EEENSU_INS5_IJNSA_ILi8EEESH_EEENS5_IJSH_SB_EEEEEEEvNS4_8identityES13_S1D_vS1E_EENS_8epilogue10collective6detail29Sm90TmaWarpSpecializedAdapterINS1H_15DefaultEpilogueISJ_SK_SK_NS1G_6thread17LinearCombinationISJ_Li1EffLNS1L_9ScaleType4KindE0ELNS_15FloatRoundStyleE2ESJ_EENS1_15EpilogueDefaultEEEEEvvEEEEvNT_6ParamsE)
	.align		4
        /*000c*/ 	.word	index@(__assertfail)
	.align		4
        /*0010*/ 	.word	0x00000000
	.align		4
        /*0014*/ 	.word	0xfffffffe
	.align		4
        /*0018*/ 	.word	0x00000000
	.align		4
        /*001c*/ 	.word	0xfffffffd
	.align		4
        /*0020*/ 	.word	0x00000000
	.align		4
        /*0024*/ 	.word	0xfffffffc


//--------------------- .nv.constant4             --------------------------
	.section	.nv.constant4,"a",@progbits
	.align	8
	.align		8
.nv.constant4:
        /*0000*/ 	.dword	__assertfail
	.align		8
        /*0008*/ 	.dword	__unnamed_1
	.align		8
        /*0010*/ 	.dword	_ZN40_INTERNAL_25532bd0_4_k_cu_12adb9bc_101444cuda3std3__45__cpo5beginE
	.align		8
        /*0018*/ 	.dword	_ZN40_INTERNAL_25532bd0_4_k_cu_12adb9bc_101444cuda3std3__45__cpo3endE
	.align		8
        /*0020*/ 	.dword	_ZN40_INTERNAL_25532bd0_4_k_cu_12adb9bc_101444cuda3std3__45__cpo6cbeginE
	.align		8
        /*0028*/ 	.dword	_ZN40_INTERNAL_25532bd0_4_k_cu_12adb9bc_101444cuda3std3__45__cpo4cendE
	.align		8
        /*0030*/ 	.dword	_ZN40_INTERNAL_25532bd0_4_k_cu_12adb9bc_101444cuda3std3__442_GLOBAL__N__25532bd0_4_k_cu_12adb9bc_101446ignoreE
	.align		8
        /*0038*/ 	.dword	_ZN40_INTERNAL_25532bd0_4_k_cu_12adb9bc_101444cuda3std3__419piecewise_constructE
	.align		8
        /*0040*/ 	.dword	_ZN40_INTERNAL_25532bd0_4_k_cu_12adb9bc_101444cuda3std3__48in_placeE
	.align		8
        /*0048*/ 	.dword	_ZN40_INTERNAL_25532bd0_4_k_cu_12adb9bc_101444cuda3std6ranges3__45__cpo4swapE
	.align		8
        /*0050*/ 	.dword	_ZN40_INTERNAL_25532bd0_4_k_cu_12adb9bc_101444cuda3std6ranges3__45__cpo9iter_moveE
	.align		8
        /*0058*/ 	.dword	_ZN40_INTERNAL_25532bd0_4_k_cu_12adb9bc_101444cute7productE
	.align		8
        /*0060*/ 	.dword	_ZN40_INTERNAL_25532bd0_4_k_cu_12adb9bc_101444cute1_E
	.align		8
        /*0068*/ 	.dword	$str$22
	.align		8
        /*0070*/ 	.dword	$str$23


//--------------------- .text._ZN7cutlass13device_kernelINS_4gemm6kernel13GemmUniversalIN4cute5tupleIJiiiiEEENS1_10collective13CollectiveMmaINS1_34MainloopSm90TmaGmmaWarpSpecializedILi4ENS5_IJNS4_1CILi1EEESB_SB_EEENS1_35KernelTmaWarpSpecializedCooperativeEEENS5_IJNSA_ILi384EEENSA_ILi32EEENSA_ILi64EEEEEENS_6half_tENS5_IJlSB_lEEESJ_SK_NS4_8TiledMMAINS4_8MMA_AtomIJNS4_4SM904GMMA25MMA_64x32x16_F32F16F16_SSILNSO_5MajorE0ELSQ_0ELNSO_7ScaleInE1ELSR_1EEEEEENS4_6LayoutINS5_IJNSA_ILi2EEESB_SB_EEENS5_IJSB_NSA_ILi0EEESX_EEEEENS5_IJNS4_10UnderscoreES10_S10_EEEEENS4_13SM90_TMA_LOADENS4_14ComposedLayoutINS4_7SwizzleILi3ELi4ELi3EEENS4_18smem_ptr_flag_bitsILi16EEENSU_INS5_IJNSA_ILi8EEESH_EEENS5_IJSH_SB_EEEEEEEvNS4_8identityES13_S1D_vS1E_EENS_8epilogue10collective6detail29Sm90TmaWarpSpecializedAdapterINS1H_15DefaultEpilogueISJ_SK_SK_NS1G_6thread17LinearCombinationISJ_Li1EffLNS1L_9ScaleType4KindE0ELNS_15FloatRoundStyleE2ESJ_EENS1_15EpilogueDefaultEEEEEvvEEEEvNT_6ParamsE --------------------------
	.section	.text._ZN7cutlass13device_kernelINS_4gemm6kernel13GemmUniversalIN4cute5tupleIJiiiiEEENS1_10collective13CollectiveMmaINS1_34MainloopSm90TmaGmmaWarpSpecializedILi4ENS5_IJNS4_1CILi1EEESB_SB_EEENS1_35KernelTmaWarpSpecializedCooperativeEEENS5_IJNSA_ILi384EEENSA_ILi32EEENSA_ILi64EEEEEENS_6half_tENS5_IJlSB_lEEESJ_SK_NS4_8TiledMMAINS4_8MMA_AtomIJNS4_4SM904GMMA25MMA_64x32x16_F32F16F16_SSILNSO_5MajorE0ELSQ_0ELNSO_7ScaleInE1ELSR_1EEEEEENS4_6LayoutINS5_IJNSA_ILi2EEESB_SB_EEENS5_IJSB_NSA_ILi0EEESX_EEEEENS5_IJNS4_10UnderscoreES10_S10_EEEEENS4_13SM90_TMA_LOADENS4_14ComposedLayoutINS4_7SwizzleILi3ELi4ELi3EEENS4_18smem_ptr_flag_bitsILi16EEENSU_INS5_IJNSA_ILi8EEESH_EEENS5_IJSH_SB_EEEEEEEvNS4_8identityES13_S1D_vS1E_EENS_8epilogue10collective6detail29Sm90TmaWarpSpecializedAdapterINS1H_15DefaultEpilogueISJ_SK_SK_NS1G_6thread17LinearCombinationISJ_Li1EffLNS1L_9ScaleType4KindE0ELNS_15FloatRoundStyleE2ESJ_EENS1_15EpilogueDefaultEEEEEvvEEEEvNT_6ParamsE,"ax",@progbits
	.align	128
.text._ZN7cutlass13device_kernelINS_4gemm6kernel13GemmUniversalIN4cute5tupleIJiiiiEEENS1_10collective13CollectiveMmaINS1_34MainloopSm90TmaGmmaWarpSpecializedILi4ENS5_IJNS4_1CILi1EEESB_SB_EEENS1_35KernelTmaWarpSpecializedCooperativeEEENS5_IJNSA_ILi384EEENSA_ILi32EEENSA_ILi64EEEEEENS_6half_tENS5_IJlSB_lEEESJ_SK_NS4_8TiledMMAINS4_8MMA_AtomIJNS4_4SM904GMMA25MMA_64x32x16_F32F16F16_SSILNSO_5MajorE0ELSQ_0ELNSO_7ScaleInE1ELSR_1EEEEEENS4_6LayoutINS5_IJNSA_ILi2EEESB_SB_EEENS5_IJSB_NSA_ILi0EEESX_EEEEENS5_IJNS4_10UnderscoreES10_S10_EEEEENS4_13SM90_TMA_LOADENS4_14ComposedLayoutINS4_7SwizzleILi3ELi4ELi3EEENS4_18smem_ptr_flag_bitsILi16EEENSU_INS5_IJNSA_ILi8EEESH_EEENS5_IJSH_SB_EEEEEEEvNS4_8identityES13_S1D_vS1E_EENS_8epilogue10collective6detail29Sm90TmaWarpSpecializedAdapterINS1H_15DefaultEpilogueISJ_SK_SK_NS1G_6thread17LinearCombinationISJ_Li1EffLNS1L_9ScaleType4KindE0ELNS_15FloatRoundStyleE2ESJ_EENS1_15EpilogueDefaultEEEEEvvEEEEvNT_6ParamsE:
        .type           _ZN7cutlass13device_kernelINS_4gemm6kernel13GemmUniversalIN4cute5tupleIJiiiiEEENS1_10collective13CollectiveMmaINS1_34MainloopSm90TmaGmmaWarpSpecializedILi4ENS5_IJNS4_1CILi1EEESB_SB_EEENS1_35KernelTmaWarpSpecializedCooperativeEEENS5_IJNSA_ILi384EEENSA_ILi32EEENSA_ILi64EEEEEENS_6half_tENS5_IJlSB_lEEESJ_SK_NS4_8TiledMMAINS4_8MMA_AtomIJNS4_4SM904GMMA25MMA_64x32x16_F32F16F16_SSILNSO_5MajorE0ELSQ_0ELNSO_7ScaleInE1ELSR_1EEEEEENS4_6LayoutINS5_IJNSA_ILi2EEESB_SB_EEENS5_IJSB_NSA_ILi0EEESX_EEEEENS5_IJNS4_10UnderscoreES10_S10_EEEEENS4_13SM90_TMA_LOADENS4_14ComposedLayoutINS4_7SwizzleILi3ELi4ELi3EEENS4_18smem_ptr_flag_bitsILi16EEENSU_INS5_IJNSA_ILi8EEESH_EEENS5_IJSH_SB_EEEEEEEvNS4_8identityES13_S1D_vS1E_EENS_8epilogue10collective6detail29Sm90TmaWarpSpecializedAdapterINS1H_15DefaultEpilogueISJ_SK_SK_NS1G_6thread17LinearCombinationISJ_Li1EffLNS1L_9ScaleType4KindE0ELNS_15FloatRoundStyleE2ESJ_EENS1_15EpilogueDefaultEEEEEvvEEEEvNT_6ParamsE,@function
        .size           _ZN7cutlass13device_kernelINS_4gemm6kernel13GemmUniversalIN4cute5tupleIJiiiiEEENS1_10collective13CollectiveMmaINS1_34MainloopSm90TmaGmmaWarpSpecializedILi4ENS5_IJNS4_1CILi1EEESB_SB_EEENS1_35KernelTmaWarpSpecializedCooperativeEEENS5_IJNSA_ILi384EEENSA_ILi32EEENSA_ILi64EEEEEENS_6half_tENS5_IJlSB_lEEESJ_SK_NS4_8TiledMMAINS4_8MMA_AtomIJNS4_4SM904GMMA25MMA_64x32x16_F32F16F16_SSILNSO_5MajorE0ELSQ_0ELNSO_7ScaleInE1ELSR_1EEEEEENS4_6LayoutINS5_IJNSA_ILi2EEESB_SB_EEENS5_IJSB_NSA_ILi0EEESX_EEEEENS5_IJNS4_10UnderscoreES10_S10_EEEEENS4_13SM90_TMA_LOADENS4_14ComposedLayoutINS4_7SwizzleILi3ELi4ELi3EEENS4_18smem_ptr_flag_bitsILi16EEENSU_INS5_IJNSA_ILi8EEESH_EEENS5_IJSH_SB_EEEEEEEvNS4_8identityES13_S1D_vS1E_EENS_8epilogue10collective6detail29Sm90TmaWarpSpecializedAdapterINS1H_15DefaultEpilogueISJ_SK_SK_NS1G_6thread17LinearCombinationISJ_Li1EffLNS1L_9ScaleType4KindE0ELNS_15FloatRoundStyleE2ESJ_EENS1_15EpilogueDefaultEEEEEvvEEEEvNT_6ParamsE,(.L_x_162 - _ZN7cutlass13device_kernelINS_4gemm6kernel13GemmUniversalIN4cute5tupleIJiiiiEEENS1_10collective13CollectiveMmaINS1_34MainloopSm90TmaGmmaWarpSpecializedILi4ENS5_IJNS4_1CILi1EEESB_SB_EEENS1_35KernelTmaWarpSpecializedCooperativeEEENS5_IJNSA_ILi384EEENSA_ILi32EEENSA_ILi64EEEEEENS_6half_tENS5_IJlSB_lEEESJ_SK_NS4_8TiledMMAINS4_8MMA_AtomIJNS4_4SM904GMMA25MMA_64x32x16_F32F16F16_SSILNSO_5MajorE0ELSQ_0ELNSO_7ScaleInE1ELSR_1EEEEEENS4_6LayoutINS5_IJNSA_ILi2EEESB_SB_EEENS5_IJSB_NSA_ILi0EEESX_EEEEENS5_IJNS4_10UnderscoreES10_S10_EEEEENS4_13SM90_TMA_LOADENS4_14ComposedLayoutINS4_7SwizzleILi3ELi4ELi3EEENS4_18smem_ptr_flag_bitsILi16EEENSU_INS5_IJNSA_ILi8EEESH_EEENS5_IJSH_SB_EEEEEEEvNS4_8identityES13_S1D_vS1E_EENS_8epilogue10collective6detail29Sm90TmaWarpSpecializedAdapterINS1H_15DefaultEpilogueISJ_SK_SK_NS1G_6thread17LinearCombinationISJ_Li1EffLNS1L_9ScaleType4KindE0ELNS_15FloatRoundStyleE2ESJ_EENS1_15EpilogueDefaultEEEEEvvEEEEvNT_6ParamsE)
        .other          _ZN7cutlass13device_kernelINS_4gemm6kernel13GemmUniversalIN4cute5tupleIJiiiiEEENS1_10collective13CollectiveMmaINS1_34MainloopSm90TmaGmmaWarpSpecializedILi4ENS5_IJNS4_1CILi1EEESB_SB_EEENS1_35KernelTmaWarpSpecializedCooperativeEEENS5_IJNSA_ILi384EEENSA_ILi32EEENSA_ILi64EEEEEENS_6half_tENS5_IJlSB_lEEESJ_SK_NS4_8TiledMMAINS4_8MMA_AtomIJNS4_4SM904GMMA25MMA_64x32x16_F32F16F16_SSILNSO_5MajorE0ELSQ_0ELNSO_7ScaleInE1ELSR_1EEEEEENS4_6LayoutINS5_IJNSA_ILi2EEESB_SB_EEENS5_IJSB_NSA_ILi0EEESX_EEEEENS5_IJNS4_10UnderscoreES10_S10_EEEEENS4_13SM90_TMA_LOADENS4_14ComposedLayoutINS4_7SwizzleILi3ELi4ELi3EEENS4_18smem_ptr_flag_bitsILi16EEENSU_INS5_IJNSA_ILi8EEESH_EEENS5_IJSH_SB_EEEEEEEvNS4_8identityES13_S1D_vS1E_EENS_8epilogue10collective6detail29Sm90TmaWarpSpecializedAdapterINS1H_15DefaultEpilogueISJ_SK_SK_NS1G_6thread17LinearCombinationISJ_Li1EffLNS1L_9ScaleType4KindE0ELNS_15FloatRoundStyleE2ESJ_EENS1_15EpilogueDefaultEEEEEvvEEEEvNT_6ParamsE,@"STO_CUDA_ENTRY STV_DEFAULT"
_ZN7cutlass13device_kernelINS_4gemm6kernel13GemmUniversalIN4cute5tupleIJiiiiEEENS1_10collective13CollectiveMmaINS1_34MainloopSm90TmaGmmaWarpSpecializedILi4ENS5_IJNS4_1CILi1EEESB_SB_EEENS1_35KernelTmaWarpSpecializedCooperativeEEENS5_IJNSA_ILi384EEENSA_ILi32EEENSA_ILi64EEEEEENS_6half_tENS5_IJlSB_lEEESJ_SK_NS4_8TiledMMAINS4_8MMA_AtomIJNS4_4SM904GMMA25MMA_64x32x16_F32F16F16_SSILNSO_5MajorE0ELSQ_0ELNSO_7ScaleInE1ELSR_1EEEEEENS4_6LayoutINS5_IJNSA_ILi2EEESB_SB_EEENS5_IJSB_NSA_ILi0EEESX_EEEEENS5_IJNS4_10UnderscoreES10_S10_EEEEENS4_13SM90_TMA_LOADENS4_14ComposedLayoutINS4_7SwizzleILi3ELi4ELi3EEENS4_18smem_ptr_flag_bitsILi16EEENSU_INS5_IJNSA_ILi8EEESH_EEENS5_IJSH_SB_EEEEEEEvNS4_8identityES13_S1D_vS1E_EENS_8epilogue10collective6detail29Sm90TmaWarpSpecializedAdapterINS1H_15DefaultEpilogueISJ_SK_SK_NS1G_6thread17LinearCombinationISJ_Li1EffLNS1L_9ScaleType4KindE0ELNS_15FloatRoundStyleE2ESJ_EENS1_15EpilogueDefaultEEEEEvvEEEEvNT_6ParamsE:
[----:B------:R-:W0:Y:S01]  /*0000*/  LDC R1, c[0x0][0x28] ;  /* 0x00000a00ff017b82 */ /* 0x000e220000000800 */
[----:B------:R-:W1:Y:S01]  /*0010*/  S2R R4, SR_TID.X ;  /* 0x0000000000047919 */ /* 0x000e620000002100 */
[----:B------:R-:W-:Y:S01]  /*0020*/  ELECT P0, URZ, PT ;  /* 0x00000000003f782f */ /* 0x000fe20003800000 */
[----:B------:R-:W-:Y:S01]  /*0030*/  BSSY B0, `(.L_x_0) ;  /* 0x000000f000007945 */ /* 0x000fe20003800000 */
[--C-:B-1----:R-:W-:Y:S02]  /*0040*/  SHF.R.U32.HI R0, RZ, 0x5, R4.reuse ;  /* 0x00000005ff007819 */ /* 0x102fe40000011604 */
[----:B------:R-:W-:-:S03]  /*0050*/  SHF.R.U32.HI R14, RZ, 0x7, R4 ;  /* 0x00000007ff0e7819 */ /* 0x000fc60000011604 */
[----:B------:R-:W1:Y:S04]  /*0060*/  SHFL.IDX PT, R5, R0, RZ, 0x1f ;  /* 0x00001fff00057589 */ /* 0x000e6800000e0000 */
[----:B------:R2:W3:Y:S01]  /*0070*/  SHFL.IDX PT, R10, R14, RZ, 0x1f ;  /* 0x00001fff0e0a7589 */ /* 0x0004e200000e0000 */
[----:B-1----:R-:W-:-:S13]  /*0080*/  ISETP.NE.OR P0, PT, R5, RZ, !P0 ;  /* 0x000000ff0500720c */ /* 0x002fda0004705670 */
[----:B0-23--:R-:W-:Y:S05]  /*0090*/  @P0 BRA `(.L_x_1) ;  /* 0x0000000000200947 */ /* 0x00dfea0003800000 */
[----:B------:R-:W-:Y:S02]  /*00a0*/  ULDC.64 UR4, c[0x0][0x198] ;  /* 0x0000660000047ab9 */ /* 0x000fe40000000a00 */
[----:B------:R-:W-:Y:S02]  /*00b0*/  UIADD3 UR6, UP0, UR4, 0xf0, URZ ;  /* 0x000000f004067890 */ /* 0x000fe4000ff1e03f */
[----:B------:R-:W-:Y:S02]  /*00c0*/  UIADD3 UR4, UP1, UR4, 0x1f0, URZ ;  /* 0x000001f004047890 */ /* 0x000fe4000ff3e03f */
[----:B------:R-:W-:Y:S02]  /*00d0*/  UIADD3.X UR7, URZ, UR5, URZ, UP0, !UPT ;  /* 0x000000053f077290 */ /* 0x000fe400087fe43f */
[----:B------:R-:W-:-:S07]  /*00e0*/  UIADD3.X UR5, URZ, UR5, URZ, UP1, !UPT ;  /* 0x000000053f057290 */ /* 0x000fce0008ffe43f */
[----:B------:R0:W-:Y:S02]  /*00f0*/  UTMACCTL.PF [UR6] ;  /* 0x00000000060079b9 */ /* 0x0001e40008040000 */
[----:B------:R0:W-:Y:S02]  /*0100*/  UTMACCTL.PF [UR4] ;  /* 0x00000000040079b9 */ /* 0x0001e40008040000 */
[----:B0-----:R-:W-:Y:S01]  /*0110*/  NOP ;  /* 0x0000000000007918 */ /* 0x001fe20000000000 */
.L_x_1:
[----:B------:R-:W-:Y:S05]  /*0120*/  BSYNC B0 ;  /* 0x0000000000007941 */ /* 0x000fea0003800000 */
.L_x_0:
[----:B------:R-:W0:Y:S02]  /*0130*/  SHFL.IDX PT, R2, R0, RZ, 0x1f ;  /* 0x00001fff00027589 */ /* 0x000e2400000e0000 */
[----:B0-----:R-:W-:-:S13]  /*0140*/  ISETP.NE.AND P0, PT, R2, RZ, PT ;  /* 0x000000ff0200720c */ /* 0x001fda0003f05270 */
[----:B------:R-:W-:Y:S05]  /*0150*/  @P0 BRA `(.L_x_2) ;  /* 0x0000000000580947 */ /* 0x000fea0003800000 */
[----:B------:R-:W0:Y:S01]  /*0160*/  S2UR UR8, SR_CgaCtaId ;  /* 0x00000000000879c3 */ /* 0x000e220000008800 */
[----:B------:R-:W-:Y:S01]  /*0170*/  UMOV UR4, 0x400 ;  /* 0x0000040000047882 */ /* 0x000fe20000000000 */
[----:B------:R-:W-:Y:S01]  /*0180*/  UMOV UR5, 0x1 ;  /* 0x0000000100057882 */ /* 0x000fe20000000000 */
[----:B------:R-:W-:Y:S01]  /*0190*/  UMOV UR6, 0x100 ;  /* 0x0000010000067882 */ /* 0x000fe20000000000 */
[----:B------:R-:W-:Y:S01]  /*01a0*/  ELECT P0, URZ, PT ;  /* 0x00000000003f782f */ /* 0x000fe20003800000 */
[----:B------:R-:W-:-:S04]  /*01b0*/  UIADD3 UR6, -UR6, 0x100000, URZ ;  /* 0x0010000006067890 */ /* 0x000fc8000fffe13f */
[----:B------:R-:W-:Y:S02]  /*01c0*/  USHF.L.U32 UR7, UR6, 0xb, URZ ;  /* 0x0000000b06077899 */ /* 0x000fe4000800063f */
[----:B------:R-:W-:Y:S02]  /*01d0*/  USHF.L.U32 UR6, UR6, 0x1, URZ ;  /* 0x0000000106067899 */ /* 0x000fe4000800063f */
[----:B0-----:R-:W-:Y:S02]  /*01e0*/  ULEA UR8, UR8, UR4, 0x18 ;  /* 0x0000000408087291 */ /* 0x001fe4000f8ec03f */
[----:B------:R-:W-:-:S04]  /*01f0*/  UIADD3 UR4, -UR5, 0x100000, URZ ;  /* 0x0010000005047890 */ /* 0x000fc8000fffe13f */
[----:B------:R-:W-:Y:S02]  /*0200*/  USHF.L.U32 UR5, UR4, 0xb, URZ ;  /* 0x0000000b04057899 */ /* 0x000fe4000800063f */
[----:B------:R-:W-:Y:S01]  /*0210*/  USHF.L.U32 UR4, UR4, 0x1, URZ ;  /* 0x0000000104047899 */ /* 0x000fe2000800063f */
[----:B------:R-:W0:Y:S11]  /*0220*/  FENCE.VIEW.ASYNC.S ;  /* 0x00000000000073c6 */ /* 0x000e360000000000 */
[----:B0-----:R0:W1:Y:S01]  /*0230*/  SYNCS.EXCH.64 URZ, [UR8], UR4 ;  /* 0x00000004083f75b2 */ /* 0x0010620008000100 */
[----:B------:R0:W2:Y:S01]  /*0240*/  SYNCS.EXCH.64 URZ, [UR8+0x20], UR6 ;  /* 0x00002006083f75b2 */ /* 0x0000a20008000100 */
[----:B------:R0:W3:Y:S01]  /*0250*/  SYNCS.EXCH.64 URZ, [UR8+0x8], UR4 ;  /* 0x00000804083f75b2 */ /* 0x0000e20008000100 */
[----:B------:R0:W4:Y:S01]  /*0260*/  SYNCS.EXCH.64 URZ, [UR8+0x28], UR6 ;  /* 0x00002806083f75b2 */ /* 0x0001220008000100 */
[----:B------:R0:W0:Y:S01]  /*0270*/  SYNCS.EXCH.64 URZ, [UR8+0x10], UR4 ;  /* 0x00001004083f75b2 */ /* 0x0000220008000100 */
[----:B------:R0:W0:Y:S01]  /*0280*/  SYNCS.EXCH.64 URZ, [UR8+0x30], UR6 ;  /* 0x00003006083f75b2 */ /* 0x0000220008000100 */
[----:B------:R0:W0:Y:S01]  /*0290*/  SYNCS.EXCH.64 URZ, [UR8+0x18], UR4 ;  /* 0x00001804083f75b2 */ /* 0x0000220008000100 */
[----:B------:R0:W0:Y:S01]  /*02a0*/  SYNCS.EXCH.64 URZ, [UR8+0x38], UR6 ;  /* 0x00003806083f75b2 */ /* 0x0000220008000100 */
[----:B------:R-:W-:Y:S01]  /*02b0*/  NOP ;  /* 0x0000000000007918 */ /* 0x000fe20000000000 */
.L_x_2:
[----:B------:R-:W5:Y:S01]  /*02c0*/  SHFL.IDX PT, R0, R0, RZ, 0x1f ;  /* 0x00001fff00007589 */ /* 0x000f6200000e0000 */
[----:B------:R-:W-:Y:S01]  /*02d0*/  ELECT P0, URZ, PT ;  /* 0x00000000003f782f */ /* 0x000fe20003800000 */
[----:B------:R-:W1:Y:S01]  /*02e0*/  LDC R2, c[0x0][0x65c] ;  /* 0x00019700ff027b82 */ /* 0x000e620000000800 */
[----:B0-----:R-:W-:Y:S01]  /*02f0*/  UMOV UR4, 0x20 ;  /* 0x0000002000047882 */ /* 0x001fe20000000000 */
[----:B------:R-:W0:Y:S01]  /*0300*/  S2R R3, SR_CTAID.Y ;  /* 0x0000000000037919 */ /* 0x000e220000002600 */
[----:B------:R-:W-:Y:S01]  /*0310*/  NOP ;  /* 0x0000000000007918 */ /* 0x000fe20000000000 */
[----:B------:R-:W-:Y:S01]  /*0320*/  ISETP.NE.AND P2, PT, R10, RZ, PT ;  /* 0x000000ff0a00720c */ /* 0x000fe20003f45270 */
[----:B------:R-:W-:Y:S01]  /*0330*/  NOP ;  /* 0x0000000000007918 */ /* 0x000fe20000000000 */
[----:B------:R-:W2:Y:S01]  /*0340*/  S2R R6, SR_CTAID.X ;  /* 0x0000000000067919 */ /* 0x000ea20000002500 */
[----:B------:R-:W-:Y:S01]  /*0350*/  IMAD.MOV.U32 R7, RZ, RZ, RZ ;  /* 0x000000ffff077224 */ /* 0x000fe200078e00ff */
[----:B-----5:R-:W-:-:S02]  /*0360*/  ISETP.NE.OR P0, PT, R0, RZ, !P0 ;  /* 0x000000ff0000720c */ /* 0x020fc40004705670 */
[----:B-1----:R-:W-:-:S04]  /*0370*/  ISETP.NE.AND P3, PT, R2, 0x1, PT ;  /* 0x000000010200780c */ /* 0x002fc80003f65270 */
[----:B------:R-:W-:Y:S02]  /*0380*/  P2R R0, PR, RZ, 0x8 ;  /* 0x00000008ff007803 */ /* 0x000fe40000000000 */
[----:B------:R-:W-:-:S04]  /*0390*/  SHF.R.S32.HI R0, RZ, 0x1f, R5 ;  /* 0x0000001fff007819 */ /* 0x000fc80000011405 */
[----:B------:R-:W-:Y:S01]  /*03a0*/  LEA.HI R0, R0, R5, RZ, 0x2 ;  /* 0x0000000500007211 */ /* 0x000fe200078f10ff */
[----:B------:R-:W-:Y:S01]  /*03b0*/  VOTEU.ALL UP0, P0 ;  /* 0x00000000003f7886 */ /* 0x000fe20000000000 */
[----:B------:R-:W-:Y:S01]  /*03c0*/  VOTEU.ALL UP1, P0 ;  /* 0x00000000003f7886 */ /* 0x000fe20000020000 */
[----:B------:R-:W2:Y:S01]  /*03d0*/  @P3 LDC R17, c[0x0][0x10] ;  /* 0x00000400ff113b82 */ /* 0x000ea20000000800 */
[----:B------:R-:W-:Y:S01]  /*03e0*/  LOP3.LUT R0, R0, 0xfffffffc, RZ, 0xc0, !PT ;  /* 0xfffffffc00007812 */ /* 0x000fe200078ec0ff */
[----:B0-----:R-:W-:Y:S01]  /*03f0*/  @P3 IMAD.MOV.U32 R8, RZ, RZ, R3 ;  /* 0x000000ffff083224 */ /* 0x001fe200078e0003 */
[----:B------:R-:W-:Y:S01]  /*0400*/  @!UP0 UMOV UR6, 0x400 ;  /* 0x0000040000068882 */ /* 0x000fe20000000000 */
[----:B------:R-:W-:-:S04]  /*0410*/  @!UP0 UIADD3 UR4, -UR4, 0x100000, URZ ;  /* 0x0010000004048890 */ /* 0x000fc8000fffe13f */
[----:B------:R-:W-:Y:S02]  /*0420*/  @!UP0 USHF.L.U32 UR5, UR4, 0xb, URZ ;  /* 0x0000000b04058899 */ /* 0x000fe4000800063f */
[----:B------:R-:W-:Y:S01]  /*0430*/  @!UP0 USHF.L.U32 UR4, UR4, 0x1, URZ ;  /* 0x0000000104048899 */ /* 0x000fe2000800063f */
[----:B------:R-:W-:Y:S02]  /*0440*/  @P3 IMAD.MOV.U32 R9, RZ, RZ, RZ ;  /* 0x000000ffff093224 */ /* 0x000fe400078e00ff */
[----:B------:R-:W-:Y:S01]  /*0450*/  IMAD.IADD R0, R5, 0x1, -R0 ;  /* 0x0000000105007824 */ /* 0x000fe200078e0a00 */
[----:B------:R-:W0:Y:S01]  /*0460*/  @!UP0 S2UR UR7, SR_CgaCtaId ;  /* 0x00000000000789c3 */ /* 0x000e220000008800 */
[----:B------:R-:W-:-:S03]  /*0470*/  @P3 IMAD.MOV.U32 R5, RZ, RZ, RZ ;  /* 0x000000ffff053224 */ /* 0x000fc600078e00ff */
[----:B------:R-:W-:-:S04]  /*0480*/  ISETP.NE.AND P1, PT, R0, 0x3, PT ;  /* 0x000000030000780c */ /* 0x000fc80003f25270 */
[----:B------:R-:W1:Y:S01]  /*0490*/  @!P3 LDC R11, c[0x0][0xc] ;  /* 0x00000300ff0bbb82 */ /* 0x000e620000000800 */
[----:B--2---:R-:W-:-:S04]  /*04a0*/  @P3 IMAD.WIDE.U32 R16, R6, R17, R8 ;  /* 0x0000001106103225 */ /* 0x004fc800078e0008 */
[----:B------:R-:W-:Y:S01]  /*04b0*/  @P3 IMAD.IADD R17, R17, 0x1, R5 ;  /* 0x0000000111113824 */ /* 0x000fe200078e0205 */
[----:B------:R-:W-:Y:S01]  /*04c0*/  LOP3.LUT R5, R4, 0x7f, RZ, 0xc0, !PT ;  /* 0x0000007f04057812 */ /* 0x000fe200078ec0ff */
[----:B0-----:R-:W-:Y:S01]  /*04d0*/  @!UP0 ULEA UR8, UR7, UR6, 0x18 ;  /* 0x0000000607088291 */ /* 0x001fe2000f8ec03f */
[----:B------:R-:W-:Y:S02]  /*04e0*/  VOTEU.ALL UP0, P0 ;  /* 0x00000000003f7886 */ /* 0x000fe40000000000 */
[----:B------:R-:W-:Y:S01]  /*04f0*/  ULDC UR6, c[0x0][0xc] ;  /* 0x0000030000067ab9 */ /* 0x000fe20000000800 */
[----:B------:R-:W-:Y:S01]  /*0500*/  ISETP.EQ.OR P0, PT, R0, RZ, !P1 ;  /* 0x000000ff0000720c */ /* 0x000fe20004f02670 */
[----:B------:R-:W-:-:S03]  /*0510*/  ULDC UR7, c[0x0][0x10] ;  /* 0x0000040000077ab9 */ /* 0x000fc60000000800 */
[C---:B------:R-:W-:Y:S01]  /*0520*/  ISETP.EQ.AND P0, PT, R10.reuse, RZ, P0 ;  /* 0x000000ff0a00720c */ /* 0x040fe20000702270 */
[----:B------:R-:W-:Y:S02]  /*0530*/  VIADD R10, R10, 0xffffffff ;  /* 0xffffffff0a0a7836 */ /* 0x000fe40000000000 */
[----:B-1----:R-:W-:Y:S01]  /*0540*/  @!P3 IMAD.WIDE.U32 R8, R11, R3, R6 ;  /* 0x000000030b08b225 */ /* 0x002fe200078e0006 */
[----:B------:R-:W0:Y:S02]  /*0550*/  FENCE.VIEW.ASYNC.S ;  /* 0x00000000000073c6 */ /* 0x000e240000000000 */
[----:B0-----:R-:W3:Y:S01]  /*0560*/  @!UP0 SYNCS.EXCH.64 URZ, [UR8+0x50], UR4 ;  /* 0x00005004083f85b2 */ /* 0x001ee20008000100 */
[----:B------:R-:W-:Y:S02]  /*0570*/  SEL R18, RZ, 0x1, !P0 ;  /* 0x00000001ff127807 */ /* 0x000fe40004000000 */
[----:B------:R-:W-:Y:S01]  /*0580*/  ISETP.GE.U32.AND P1, PT, R10, 0x2, PT ;  /* 0x000000020a00780c */ /* 0x000fe20003f26070 */
[----:B------:R-:W-:-:S02]  /*0590*/  @!P3 IMAD.MOV.U32 R16, RZ, RZ, R8 ;  /* 0x000000ffff10b224 */ /* 0x000fc400078e0008 */
[----:B------:R-:W-:Y:S01]  /*05a0*/  @!P3 IMAD.MOV.U32 R17, RZ, RZ, R9 ;  /* 0x000000ffff11b224 */ /* 0x000fe200078e0009 */
[----:B------:R-:W-:Y:S01]  /*05b0*/  SEL R18, R18, 0x2, P1 ;  /* 0x0000000212127807 */ /* 0x000fe20000800000 */
[----:B------:R0:W3:Y:S01]  /*05c0*/  @!UP1 SYNCS.EXCH.64 URZ, [UR8+0x58], UR4 ;  /* 0x00005804083f95b2 */ /* 0x0000e20008000100 */
[----:B------:R-:W-:Y:S01]  /*05d0*/  NOP ;  /* 0x0000000000007918 */ /* 0x000fe20000000000 */
[----:B0-----:R-:W-:-:S03]  /*05e0*/  UIMAD.WIDE.U32 UR4, UR6, UR7, URZ ;  /* 0x00000007060472a5 */ /* 0x001fc6000f8e003f */
[----:B------:R-:W-:Y:S02]  /*05f0*/  ULDC UR6, c[0x0][0x14] ;  /* 0x0000050000067ab9 */ /* 0x000fe40000000800 */
[----:B------:R-:W-:Y:S02]  /*0600*/  UIMAD.WIDE.U32 UR52, UR4, UR6, URZ ;  /* 0x00000006043472a5 */ /* 0x000fe4000f8e003f */
[----:B------:R-:W-:-:S04]  /*0610*/  UIMAD UR38, UR5, UR6, URZ ;  /* 0x00000006052672a4 */ /* 0x000fc8000f8e023f */
[----:B------:R-:W-:Y:S01]  /*0620*/  UIADD3 UR38, UR53, UR38, URZ ;  /* 0x0000002635267290 */ /* 0x000fe2000fffe03f */
[----:B---34-:R-:W-:Y:S06]  /*0630*/  BAR.SYNC.DEFER_BLOCKING 0x0 ;  /* 0x0000000000007b1d */ /* 0x018fec0000010000 */
[----:B------:R-:W-:Y:S05]  /*0640*/  @!P2 BRA `(.L_x_3) ;  /* 0x0000005c00c4a947 */ /* 0x000fea0003800000 */
[----:B------:R-:W-:-:S13]  /*0650*/  ISETP.GT.U32.AND P0, PT, R10, 0x1, PT ;  /* 0x000000010a00780c */ /* 0x000fda0003f04070 */
[----:B------:R-:W-:Y:S05]  /*0660*/  @P0 EXIT ;  /* 0x000000000000094d */ /* 0x000fea0003800000 */
[----:B------:R-:W-:Y:S01]  /*0670*/  ULDC.64 UR4, c[0x0][0x650] ;  /* 0x0001940000047ab9 */ /* 0x000fe20000000a00 */
[----:B------:R-:W-:Y:S01]  /*0680*/  PRMT R0, RZ, 0x7610, R0 ;  /* 0x00007610ff007816 */ /* 0x000fe20000000000 */
[----:B------:R-:W-:Y:S01]  /*0690*/  IMAD.MOV.U32 R93, RZ, RZ, -0x1 ;  /* 0xffffffffff5d7424 */ /* 0x000fe200078e00ff */
[----:B------:R-:W-:Y:S01]  /*06a0*/  ISETP.GE.U32.AND P0, PT, R16, UR4, PT ;  /* 0x0000000410007c0c */ /* 0x000fe2000bf06070 */
[----:B------:R-:W-:Y:S02]  /*06b0*/  IMAD.MOV.U32 R92, RZ, RZ, -0x1 ;  /* 0xffffffffff5c7424 */ /* 0x000fe400078e00ff */
[----:B------:R-:W-:Y:S01]  /*06c0*/  IMAD.MOV.U32 R91, RZ, RZ, -0x1 ;  /* 0xffffffffff5b7424 */ /* 0x000fe200078e00ff */
[----:B------:R-:W-:-:S13]  /*06d0*/  ISETP.GE.U32.AND.EX P0, PT, R17, UR5, PT, P0 ;  /* 0x0000000511007c0c */ /* 0x000fda000bf06100 */
[----:B------:R-:W-:Y:S05]  /*06e0*/  @P0 BRA `(.L_x_4) ;  /* 0x0000000400540947 */ /* 0x000fea0003800000 */
[----:B------:R-:W0:Y:S01]  /*06f0*/  LDC.64 R20, c[0x0][0x628] ;  /* 0x00018a00ff147b82 */ /* 0x000e220000000a00 */
[----:B------:R-:W-:Y:S02]  /*0700*/  IMAD.MOV.U32 R8, RZ, RZ, R16 ;  /* 0x000000ffff087224 */ /* 0x000fe400078e0010 */
[----:B------:R-:W-:-:S05]  /*0710*/  IMAD.MOV.U32 R9, RZ, RZ, R17 ;  /* 0x000000ffff097224 */ /* 0x000fca00078e0011 */
[----:B------:R-:W1:Y:S08]  /*0720*/  LDC R0, c[0x0][0x630] ;  /* 0x00018c00ff007b82 */ /* 0x000e700000000800 */
[----:B------:R-:W2:Y:S01]  /*0730*/  LDC.64 R22, c[0x0][0x620] ;  /* 0x00018800ff167b82 */ /* 0x000ea20000000a00 */
[----:B0-----:R-:W-:-:S04]  /*0740*/  ISETP.NE.U32.AND P0, PT, R20, RZ, PT ;  /* 0x000000ff1400720c */ /* 0x001fc80003f05070 */
[----:B------:R-:W-:-:S13]  /*0750*/  ISETP.NE.AND.EX P0, PT, R21, RZ, PT, P0 ;  /* 0x000000ff1500720c */ /* 0x000fda0003f05300 */
[----:B-12---:R-:W-:Y:S05]  /*0760*/  @!P0 BRA `(.L_x_5) ;  /* 0x0000000000288947 */ /* 0x006fea0003800000 */
[----:B------:R-:W0:Y:S02]  /*0770*/  LDC R13, c[0x0][0x634] ;  /* 0x00018d00ff0d7b82 */ /* 0x000e240000000800 */
[----:B0-----:R-:W-:-:S05]  /*0780*/  IADD3 R13, P0, R16, R13, RZ ;  /* 0x0000000d100d7210 */ /* 0x001fca0007f1e0ff */
[----:B------:R-:W-:-:S04]  /*0790*/  IMAD.X R15, RZ, RZ, R17, P0 ;  /* 0x000000ffff0f7224 */ /* 0x000fc800000e0611 */
[----:B------:R-:W-:-:S04]  /*07a0*/  IMAD.WIDE.U32 R8, R15, R20, RZ ;  /* 0x000000140f087225 */ /* 0x000fc800078e00ff */
[----:B------:R-:W-:-:S04]  /*07b0*/  IMAD.WIDE.U32 R10, P0, R13, R21, R8 ;  /* 0x000000150d0a7225 */ /* 0x000fc80007800008 */
[----:B------:R-:W-:-:S04]  /*07c0*/  IMAD.WIDE.U32 R8, R13, R20, RZ ;  /* 0x000000140d087225 */ /* 0x000fc800078e00ff */
[----:B------:R-:W-:Y:S01]  /*07d0*/  IMAD.X R13, RZ, RZ, RZ, P0 ;  /* 0x000000ffff0d7224 */ /* 0x000fe200000e06ff */
[----:B------:R-:W-:Y:S01]  /*07e0*/  IADD3 RZ, P0, R9, R10, RZ ;  /* 0x0000000a09ff7210 */ /* 0x000fe20007f1e0ff */
[----:B------:R-:W-:-:S04]  /*07f0*/  IMAD.MOV.U32 R12, RZ, RZ, R11 ;  /* 0x000000ffff0c7224 */ /* 0x000fc800078e000b */
[----:B------:R-:W-:-:S08]  /*0800*/  IMAD.WIDE.U32.X R8, R15, R21, R12, P0 ;  /* 0x000000150f087225 */ /* 0x000fd000000e040c */
.L_x_5:
[-CC-:B------:R-:W-:Y:S01]  /*0810*/  SHF.R.U64 R91, R8, R0.reuse, R9.reuse ;  /* 0x00000000085b7219 */ /* 0x180fe20000001209 */
[----:B------:R-:W0:Y:S01]  /*0820*/  LDC R12, c[0x0][0x618] ;  /* 0x00018600ff0c7b82 */ /* 0x000e220000000800 */
[----:B------:R-:W-:Y:S01]  /*0830*/  SHF.R.U32.HI R7, RZ, R0, R9 ;  /* 0x00000000ff077219 */ /* 0x000fe20000011609 */
[----:B------:R-:W-:Y:S01]  /*0840*/  ULDC UR4, c[0x0][0x150] ;  /* 0x0000540000047ab9 */ /* 0x000fe20000000800 */
[----:B------:R-:W-:Y:S02]  /*0850*/  IADD3 R11, P0, RZ, -R91, RZ ;  /* 0x8000005bff0b7210 */ /* 0x000fe40007f1e0ff */
[----:B------:R-:W-:-:S03]  /*0860*/  I2FP.F32.U32 R0, R6 ;  /* 0x0000000600007245 */ /* 0x000fc60000201000 */
[----:B------:R-:W1:Y:S01]  /*0870*/  LDC.64 R30, c[0x0][0x640] ;  /* 0x00019000ff1e7b82 */ /* 0x000e620000000a00 */
[----:B------:R-:W-:Y:S02]  /*0880*/  IMAD.X R13, RZ, RZ, ~R7, P0 ;  /* 0x000000ffff0d7224 */ /* 0x000fe400000e0e07 */
[----:B------:R-:W-:Y:S01]  /*0890*/  FMUL R0, R0, UR4 ;  /* 0x0000000400007c20 */ /* 0x000fe20008400000 */
[----:B------:R-:W-:Y:S01]  /*08a0*/  IMAD.WIDE.U32 R8, R11, R22, R16 ;  /* 0x000000160b087225 */ /* 0x000fe200078e0010 */
[----:B------:R-:W-:-:S03]  /*08b0*/  ULDC UR4, c[0x0][0x154] ;  /* 0x0000550000047ab9 */ /* 0x000fc60000000800 */
[----:B------:R-:W-:Y:S01]  /*08c0*/  IMAD R10, R13, R22, RZ ;  /* 0x000000160d0a7224 */ /* 0x000fe200078e02ff */
[----:B------:R-:W2:Y:S01]  /*08d0*/  LDC R7, c[0x0][0x144] ;  /* 0x00005100ff077b82 */ /* 0x000ea20000000800 */
[----:B------:R-:W3:Y:S02]  /*08e0*/  F2I.U32.TRUNC.NTZ R0, R0 ;  /* 0x0000000000007305 */ /* 0x000ee4000020f000 */
[----:B------:R-:W-:-:S04]  /*08f0*/  IMAD R11, R11, R23, R10 ;  /* 0x000000170b0b7224 */ /* 0x000fc800078e020a */
[----:B------:R-:W-:Y:S01]  /*0900*/  IMAD.IADD R9, R9, 0x1, R11 ;  /* 0x0000000109097824 */ /* 0x000fe200078e020b */
[----:B------:R-:W4:Y:S01]  /*0910*/  LDC R24, c[0x0][0x608] ;  /* 0x00018200ff187b82 */ /* 0x000f220000000800 */
[----:B------:R-:W-:-:S03]  /*0920*/  IMAD.MOV.U32 R11, RZ, RZ, -0x1 ;  /* 0xffffffffff0b7424 */ /* 0x000fc600078e00ff */
[-CC-:B0-----:R-:W-:Y:S02]  /*0930*/  SHF.R.U64 R22, R8, R12.reuse, R9.reuse ;  /* 0x0000000c08167219 */ /* 0x181fe40000001209 */
[----:B------:R-:W-:Y:S02]  /*0940*/  I2FP.F32.U32 R8, R3 ;  /* 0x0000000300087245 */ /* 0x000fe40000201000 */
[----:B------:R-:W0:Y:S01]  /*0950*/  LDC R28, c[0x0][0x658] ;  /* 0x00019600ff1c7b82 */ /* 0x000e220000000800 */
[----:B-1----:R-:W-:Y:S01]  /*0960*/  ISETP.NE.U32.AND P0, PT, R30, RZ, PT ;  /* 0x000000ff1e00720c */ /* 0x002fe20003f05070 */
[----:B---3--:R-:W-:Y:S02]  /*0970*/  IMAD.MOV R10, RZ, RZ, -R0 ;  /* 0x000000ffff0a7224 */ /* 0x008fe400078e0a00 */
[----:B------:R-:W-:Y:S01]  /*0980*/  FMUL R8, R8, UR4 ;  /* 0x0000000408087c20 */ /* 0x000fe20008400000 */
[----:B------:R-:W-:Y:S02]  /*0990*/  SHF.R.U32.HI R9, RZ, R12, R9 ;  /* 0x0000000cff097219 */ /* 0x000fe40000011609 */
[----:B------:R-:W-:Y:S01]  /*09a0*/  ISETP.NE.AND.EX P0, PT, R31, RZ, PT, P0 ;  /* 0x000000ff1f00720c */ /* 0x000fe20003f05300 */
[----:B------:R1:W3:Y:S01]  /*09b0*/  F2I.U32.TRUNC.NTZ R15, R8 ;  /* 0x00000008000f7305 */ /* 0x0002e2000020f000 */
[----:B------:R-:W1:Y:S01]  /*09c0*/  LDC R20, c[0x0][0x148] ;  /* 0x00005200ff147b82 */ /* 0x000e620000000800 */
[----:B--2---:R-:W-:-:S07]  /*09d0*/  IMAD R0, R7, R10, R6 ;  /* 0x0000000a07007224 */ /* 0x004fce00078e0206 */
[----:B------:R-:W2:Y:S01]  /*09e0*/  LDC R26, c[0x0][0x600] ;  /* 0x00018000ff1a7b82 */ /* 0x000ea20000000800 */
[-CC-:B----4-:R-:W-:Y:S02]  /*09f0*/  SHF.R.U64 R32, R22, R24.reuse, R9.reuse ;  /* 0x0000001816207219 */ /* 0x190fe40000001209 */
[----:B------:R-:W-:Y:S01]  /*0a00*/  SHF.R.U32.HI R7, RZ, R24, R9 ;  /* 0x00000018ff077219 */ /* 0x000fe20000011609 */
[----:B------:R-:W-:-:S04]  /*0a10*/  IMAD.MOV.U32 R9, RZ, RZ, 0x1 ;  /* 0x00000001ff097424 */ /* 0x000fc800078e00ff */
[----:B------:R-:W4:Y:S01]  /*0a20*/  LDC R21, c[0x0][0x648] ;  /* 0x00019200ff157b82 */ /* 0x000f220000000800 */
[-C--:B0-----:R-:W-:Y:S02]  /*0a30*/  SHF.L.U32 R6, R11, R28.reuse, RZ ;  /* 0x0000001c0b067219 */ /* 0x081fe400000006ff */
[--C-:B------:R-:W-:Y:S02]  /*0a40*/  SHF.R.U64 R24, R32, R28, R7.reuse ;  /* 0x0000001c20187219 */ /* 0x100fe40000001207 */
[----:B------:R-:W-:Y:S02]  /*0a50*/  LOP3.LUT R13, RZ, R6, RZ, 0x33, !PT ;  /* 0x00000006ff0d7212 */ /* 0x000fe400078e33ff */
[-C--:B------:R-:W-:Y:S01]  /*0a60*/  SHF.R.U32.HI R7, RZ, R28.reuse, R7 ;  /* 0x0000001cff077219 */ /* 0x080fe20000011607 */
[----:B------:R-:W0:Y:S01]  /*0a70*/  LDC R23, c[0x0][0x638] ;  /* 0x00018e00ff177b82 */ /* 0x000e220000000800 */
[----:B------:R-:W-:Y:S01]  /*0a80*/  SHF.L.U32 R12, R9, R28, RZ ;  /* 0x0000001c090c7219 */ /* 0x000fe200000006ff */
[----:B------:R-:W-:-:S06]  /*0a90*/  IMAD.MOV.U32 R6, RZ, RZ, R24 ;  /* 0x000000ffff067224 */ /* 0x000fcc00078e0018 */
[----:B------:R-:W0:Y:S01]  /*0aa0*/  LDC R93, c[0x0][0x610] ;  /* 0x00018400ff5d7b82 */ /* 0x000e220000000800 */
[----:B-1-3--:R-:W-:Y:S05]  /*0ab0*/  @!P0 BRA `(.L_x_6) ;  /* 0x0000000000288947 */ /* 0x00afea0003800000 */
[----:B------:R-:W1:Y:S02]  /*0ac0*/  LDC R11, c[0x0][0x64c] ;  /* 0x00019300ff0b7b82 */ /* 0x000e640000000800 */
[----:B-1----:R-:W-:-:S05]  /*0ad0*/  IADD3 R11, P0, R24, R11, RZ ;  /* 0x0000000b180b7210 */ /* 0x002fca0007f1e0ff */
        /* <DEDUP_REMOVED lines=8> */
.L_x_6:
[----:B----4-:R-:W-:Y:S01]  /*0b60*/  SHF.R.U64 R6, R6, R21, R7 ;  /* 0x0000001506067219 */ /* 0x010fe20000001207 */
[----:B--2---:R-:W-:Y:S01]  /*0b70*/  VIADD R7, R26, 0xffffffff ;  /* 0xffffffff1a077836 */ /* 0x004fe20000000000 */
[----:B------:R-:W-:Y:S01]  /*0b80*/  LOP3.LUT R13, R32, R13, RZ, 0xc0, !PT ;  /* 0x0000000d200d7212 */ /* 0x000fe200078ec0ff */
[----:B------:R-:W-:Y:S02]  /*0b90*/  IMAD.MOV R15, RZ, RZ, -R15 ;  /* 0x000000ffff0f7224 */ /* 0x000fe400078e0a0f */
[----:B------:R-:W-:Y:S02]  /*0ba0*/  IMAD.MOV R8, RZ, RZ, -R6 ;  /* 0x000000ffff087224 */ /* 0x000fe400078e0a06 */
[----:B------:R-:W-:Y:S01]  /*0bb0*/  IMAD R13, R12, R6, R13 ;  /* 0x000000060c0d7224 */ /* 0x000fe200078e020d */
[----:B------:R-:W-:Y:S01]  /*0bc0*/  LOP3.LUT R6, R22, R7, RZ, 0xc0, !PT ;  /* 0x0000000716067212 */ /* 0x000fe200078ec0ff */
[----:B------:R-:W-:Y:S02]  /*0bd0*/  @P3 IMAD R0, R20, R15, R3 ;  /* 0x0000000f14003224 */ /* 0x000fe400078e0203 */
[----:B0-----:R-:W-:-:S02]  /*0be0*/  IMAD R3, R8, R23, R24 ;  /* 0x0000001708037224 */ /* 0x001fc400078e0218 */
[----:B------:R-:W-:Y:S02]  /*0bf0*/  IMAD R93, R13, R93, R0 ;  /* 0x0000005d0d5d7224 */ /* 0x000fe400078e0200 */
[----:B------:R-:W-:Y:S02]  /*0c00*/  IMAD R6, R3, R26, R6 ;  /* 0x0000001a03067224 */ /* 0x000fe400078e0206 */
[----:B------:R-:W-:-:S03]  /*0c10*/  IMAD.MOV.U32 R0, RZ, RZ, 0x1 ;  /* 0x00000001ff007424 */ /* 0x000fc600078e00ff */
[----:B------:R-:W-:Y:S02]  /*0c20*/  SEL R92, R6, R93, !P3 ;  /* 0x0000005d065c7207 */ /* 0x000fe40005800000 */
[----:B------:R-:W-:-:S07]  /*0c30*/  SEL R93, R93, R6, !P3 ;  /* 0x000000065d5d7207 */ /* 0x000fce0005800000 */
.L_x_4:
[----:B------:R-:W-:-:S08]  /*0c40*/  NOP ;  /* 0x0000000000007918 */ /* 0x000fd00000000000 */
[----:B------:R-:W0:Y:S02]  /*0c50*/  USETMAXREG.TRY_ALLOC.CTAPOOL UP0, 0xe8 ;  /* 0x000000e8000079c8 */ /* 0x000e240008000600 */
[----:B0-----:R-:W-:-:S13]  /*0c60*/  PLOP3.LUT P0, PT, PT, PT, UP0, 0x80, 0x0 ;  /* 0x000000000000781c */ /* 0x001fda0003f0f008 */
[----:B------:R-:W-:Y:S05]  /*0c70*/  @!P0 BRA `(.L_x_4) ;  /* 0xfffffffc00f08947 */ /* 0x000fea000383ffff */
[----:B------:R-:W-:Y:S01]  /*0c80*/  ULDC.64 UR4, c[0x0][0x598] ;  /* 0x0001660000047ab9 */ /* 0x000fe20000000a00 */
[----:B------:R-:W-:Y:S01]  /*0c90*/  ULDC.64 UR54, c[0x0][0x208] ;  /* 0x0000820000367ab9 */ /* 0x000fe20000000a00 */
[----:B------:R-:W-:-:S04]  /*0ca0*/  ISETP.NE.U32.AND P0, PT, RZ, UR4, PT ;  /* 0x00000004ff007c0c */ /* 0x000fc8000bf05070 */
[----:B------:R-:W-:-:S13]  /*0cb0*/  ISETP.NE.AND.EX P0, PT, RZ, UR5, PT, P0 ;  /* 0x00000005ff007c0c */ /* 0x000fda000bf05300 */
[----:B------:R-:W-:Y:S05]  /*0cc0*/  @!P0 BRA `(.L_x_7) ;  /* 0x00000000001c8947 */ /* 0x000fea0003800000 */
[----:B------:R-:W0:Y:S02]  /*0cd0*/  LDC.64 R6, c[0x0][0x598] ;  /* 0x00016600ff067b82 */ /* 0x000e240000000a00 */
[----:B0-----:R-:W2:Y:S02]  /*0ce0*/  LDG.E.64 R6, desc[UR54][R6.64] ;  /* 0x0000003606067981 */ /* 0x001ea4000c1e1b00 */
[----:B--2---:R-:W-:-:S04]  /*0cf0*/  ISETP.NE.U32.AND P0, PT, R6, RZ, PT ;  /* 0x000000ff0600720c */ /* 0x004fc80003f05070 */
[----:B------:R-:W-:-:S13]  /*0d00*/  ISETP.NE.AND.EX P0, PT, R7, RZ, PT, P0 ;  /* 0x000000ff0700720c */ /* 0x000fda0003f05300 */
[----:B------:R-:W-:Y:S05]  /*0d10*/  @!P0 BRA `(.L_x_7) ;  /* 0x0000000000088947 */ /* 0x000fea0003800000 */
[----:B------:R0:W5:Y:S01]  /*0d20*/  LD.E R19, desc[UR54][R6.64] ;  /* 0x0000003606137980 */ /* 0x000162000c101900 */
[----:B------:R-:W-:Y:S05]  /*0d30*/  BRA `(.L_x_8) ;  /* 0x0000000000247947 */ /* 0x000fea0003800000 */
.L_x_7:
[----:B------:R-:W-:Y:S02]  /*0d40*/  ULDC.64 UR4, c[0x0][0x588] ;  /* 0x0001620000047ab9 */ /* 0x000fe40000000a00 */
[----:B------:R-:W-:-:S04]  /*0d50*/  ISETP.NE.U32.AND P0, PT, RZ, UR4, PT ;  /* 0x00000004ff007c0c */ /* 0x000fc8000bf05070 */
[----:B------:R-:W-:-:S13]  /*0d60*/  ISETP.NE.AND.EX P0, PT, RZ, UR5, PT, P0 ;  /* 0x00000005ff007c0c */ /* 0x000fda000bf05300 */
[----:B------:R-:W-:Y:S05]  /*0d70*/  @!P0 BRA `(.L_x_9) ;  /* 0x00000000000c8947 */ /* 0x000fea0003800000 */
[----:B------:R-:W0:Y:S02]  /*0d80*/  LDC.64 R6, c[0x0][0x588] ;  /* 0x00016200ff067b82 */ /* 0x000e240000000a00 */
[----:B0-----:R1:W5:Y:S01]  /*0d90*/  LDG.E R19, desc[UR54][R6.64] ;  /* 0x0000003606137981 */ /* 0x001362000c1e1900 */
[----:B------:R-:W-:Y:S05]  /*0da0*/  BRA `(.L_x_8) ;  /* 0x0000000000087947 */ /* 0x000fea0003800000 */
.L_x_9:
[----:B------:R-:W-:Y:S02]  /*0db0*/  ULDC UR4, c[0x0][0x580] ;  /* 0x0001600000047ab9 */ /* 0x000fe40000000800 */
[----:B------:R-:W-:-:S07]  /*0dc0*/  IMAD.U32 R19, RZ, RZ, UR4 ;  /* 0x00000004ff137e24 */ /* 0x000fce000f8e00ff */
.L_x_8:
[----:B------:R-:W-:Y:S02]  /*0dd0*/  ULDC.64 UR4, c[0x0][0x5a0] ;  /* 0x0001680000047ab9 */ /* 0x000fe40000000a00 */
[----:B------:R-:W-:-:S04]  /*0de0*/  ISETP.NE.U32.AND P0, PT, RZ, UR4, PT ;  /* 0x00000004ff007c0c */ /* 0x000fc8000bf05070 */
[----:B------:R-:W-:-:S13]  /*0df0*/  ISETP.NE.AND.EX P0, PT, RZ, UR5, PT, P0 ;  /* 0x00000005ff007c0c */ /* 0x000fda000bf05300 */
[----:B------:R-:W-:Y:S05]  /*0e00*/  @!P0 BRA `(.L_x_10) ;  /* 0x00000000001c8947 */ /* 0x000fea0003800000 */
[----:B01----:R-:W0:Y:S02]  /*0e10*/  LDC.64 R6, c[0x0][0x5a0] ;  /* 0x00016800ff067b82 */ /* 0x003e240000000a00 */
[----:B0-----:R-:W2:Y:S02]  /*0e20*/  LDG.E.64 R6, desc[UR54][R6.64] ;  /* 0x0000003606067981 */ /* 0x001ea4000c1e1b00 */
[----:B--2---:R-:W-:-:S04]  /*0e30*/  ISETP.NE.U32.AND P0, PT, R6, RZ, PT ;  /* 0x000000ff0600720c */ /* 0x004fc80003f05070 */
[----:B------:R-:W-:-:S13]  /*0e40*/  ISETP.NE.AND.EX P0, PT, R7, RZ, PT, P0 ;  /* 0x000000ff0700720c */ /* 0x000fda0003f05300 */
[----:B------:R-:W-:Y:S05]  /*0e50*/  @!P0 BRA `(.L_x_10) ;  /* 0x0000000000088947 */ /* 0x000fea0003800000 */
[----:B------:R0:W5:Y:S01]  /*0e60*/  LD.E R72, desc[UR54][R6.64] ;  /* 0x0000003606487980 */ /* 0x000162000c101900 */
[----:B------:R-:W-:Y:S05]  /*0e70*/  BRA `(.L_x_11) ;  /* 0x0000000000247947 */ /* 0x000fea0003800000 */
.L_x_10:
[----:B------:R-:W-:Y:S02]  /*0e80*/  ULDC.64 UR4, c[0x0][0x590] ;  /* 0x0001640000047ab9 */ /* 0x000fe40000000a00 */
[----:B------:R-:W-:-:S04]  /*0e90*/  ISETP.NE.U32.AND P0, PT, RZ, UR4, PT ;  /* 0x00000004ff007c0c */ /* 0x000fc8000bf05070 */
[----:B------:R-:W-:-:S13]  /*0ea0*/  ISETP.NE.AND.EX P0, PT, RZ, UR5, PT, P0 ;  /* 0x00000005ff007c0c */ /* 0x000fda000bf05300 */
[----:B------:R-:W-:Y:S05]  /*0eb0*/  @!P0 BRA `(.L_x_12) ;  /* 0x00000000000c8947 */ /* 0x000fea0003800000 */
[----:B------:R-:W2:Y:S02]  /*0ec0*/  LDC.64 R72, c[0x0][0x590] ;  /* 0x00016400ff487b82 */ /* 0x000ea40000000a00 */
[----:B--2---:R2:W5:Y:S01]  /*0ed0*/  LDG.E R72, desc[UR54][R72.64] ;  /* 0x0000003648487981 */ /* 0x004562000c1e1900 */
[----:B------:R-:W-:Y:S05]  /*0ee0*/  BRA `(.L_x_11) ;  /* 0x0000000000087947 */ /* 0x000fea0003800000 */
.L_x_12:
[----:B------:R-:W-:Y:S02]  /*0ef0*/  ULDC UR4, c[0x0][0x584] ;  /* 0x0001610000047ab9 */ /* 0x000fe40000000800 */
[----:B------:R-:W-:-:S07]  /*0f00*/  IMAD.U32 R72, RZ, RZ, UR4 ;  /* 0x00000004ff487e24 */ /* 0x000fce000f8e00ff */
.L_x_11:
[----:B------:R-:W-:-:S13]  /*0f10*/  LOP3.LUT P0, RZ, R0, 0xff, RZ, 0xc0, !PT ;  /* 0x000000ff00ff7812 */ /* 0x000fda000780c0ff */
[----:B------:R-:W-:Y:S05]  /*0f20*/  @!P0 EXIT ;  /* 0x000000000000894d */ /* 0x000fea0003800000 */
[----:B01----:R-:W2:Y:S01]  /*0f30*/  LDC.64 R6, c[0x0][0x5c8] ;  /* 0x00017200ff067b82 */ /* 0x003ea20000000a00 */
[----:B------:R-:W-:Y:S01]  /*0f40*/  LOP3.LUT R14, R14, 0x1, RZ, 0xc0, !PT ;  /* 0x000000010e0e7812 */ /* 0x000fe200078ec0ff */
[----:B------:R-:W-:Y:S01]  /*0f50*/  ULDC.64 UR4, c[0x0][0x288] ;  /* 0x0000a20000047ab9 */ /* 0x000fe20000000a00 */
[----:B------:R-:W-:Y:S01]  /*0f60*/  SHF.R.U32.HI R0, RZ, 0x2, R4 ;  /* 0x00000002ff007819 */ /* 0x000fe20000011604 */
[----:B------:R-:W-:Y:S01]  /*0f70*/  IMAD.U32 R3, RZ, RZ, UR4 ;  /* 0x00000004ff037e24 */ /* 0x000fe2000f8e00ff */
[----:B------:R-:W-:Y:S01]  /*0f80*/  UIADD3 UR4, UR5, 0x3f, URZ ;  /* 0x0000003f05047890 */ /* 0x000fe2000fffe03f */
[----:B------:R-:W-:Y:S01]  /*0f90*/  IMAD.SHL.U32 R9, R14, 0x40, RZ ;  /* 0x000000400e097824 */ /* 0x000fe200078e00ff */
[----:B------:R-:W-:Y:S01]  /*0fa0*/  SHF.R.U32.HI R5, RZ, 0x1, R5 ;  /* 0x00000001ff057819 */ /* 0x000fe20000011605 */
[----:B------:R-:W0:Y:S01]  /*0fb0*/  LDC R76, c[0x0][0x658] ;  /* 0x00019600ff4c7b82 */ /* 0x000e220000000800 */
[----:B------:R-:W-:Y:S01]  /*0fc0*/  LOP3.LUT R0, R0, 0x7, RZ, 0xc0, !PT ;  /* 0x0000000700007812 */ /* 0x000fe200078ec0ff */
[----:B------:R-:W-:Y:S01]  /*0fd0*/  USHF.R.S32.HI UR5, URZ, 0x1f, UR4 ;  /* 0x0000001f3f057899 */ /* 0x000fe20008011404 */
[----:B------:R-:W-:Y:S01]  /*0fe0*/  LOP3.LUT R78, R4, 0x3, RZ, 0xc0, !PT ;  /* 0x00000003044e7812 */ /* 0x000fe200078ec0ff */
[----:B------:R-:W-:Y:S01]  /*0ff0*/  ULDC.64 UR40, c[0x0][0x5b0] ;  /* 0x00016c0000287ab9 */ /* 0x000fe20000000a00 */
[----:B------:R-:W-:Y:S01]  /*1000*/  LOP3.LUT R5, R5, 0x30, RZ, 0xc0, !PT ;  /* 0x0000003005057812 */ /* 0x000fe200078ec0ff */
[----:B------:R-:W-:Y:S01]  /*1010*/  ULEA.HI UR5, UR5, UR4, URZ, 0x6 ;  /* 0x0000000405057291 */ /* 0x000fe2000f8f303f */
[--C-:B------:R-:W-:Y:S01]  /*1020*/  LOP3.LUT R22, R9, 0x40, R0.reuse, 0xe2, !PT ;  /* 0x0000004009167812 */ /* 0x100fe200078ee200 */
[----:B------:R-:W-:Y:S01]  /*1030*/  IMAD R78, R78, -0x2, R3 ;  /* 0xfffffffe4e4e7824 */ /* 0x000fe200078e0203 */
[-C--:B------:R-:W-:Y:S01]  /*1040*/  IADD3 R3, RZ, -R5.reuse, -R0 ;  /* 0x80000005ff037210 */ /* 0x080fe20007ffe800 */
[----:B------:R-:W-:Y:S01]  /*1050*/  USHF.R.S32.HI UR50, URZ, 0x6, UR5 ;  /* 0x000000063f327899 */ /* 0x000fe20008011405 */
[----:B------:R-:W-:Y:S01]  /*1060*/  LOP3.LUT R22, R22, R5, RZ, 0xfc, !PT ;  /* 0x0000000516167212 */ /* 0x000fe200078efcff */
[----:B------:R-:W-:Y:S01]  /*1070*/  IMAD.MOV.U32 R5, RZ, RZ, -0x1 ;  /* 0xffffffffff057424 */ /* 0x000fe200078e00ff */
[----:B------:R-:W-:Y:S01]  /*1080*/  LOP3.LUT R80, R4, 0x80, RZ, 0xc0, !PT ;  /* 0x0000008004507812 */ /* 0x000fe200078ec0ff */
[----:B------:R-:W-:Y:S01]  /*1090*/  IMAD.MOV.U32 R9, RZ, RZ, 0x1 ;  /* 0x00000001ff097424 */ /* 0x000fe200078e00ff */
[----:B------:R-:W-:Y:S01]  /*10a0*/  UISETP.LT.AND UP0, UPT, UR50, 0x1, UPT ;  /* 0x000000013200788c */ /* 0x000fe2000bf01270 */
[----:B--2---:R-:W-:Y:S01]  /*10b0*/  IMAD.SHL.U32 R73, R6, 0x100, RZ ;  /* 0x0000010006497824 */ /* 0x004fe200078e00ff */
[----:B------:R-:W-:Y:S01]  /*10c0*/  USHF.L.U64.HI UR39, UR40, 0x8, UR41 ;  /* 0x0000000828277899 */ /* 0x000fe20008010229 */
[----:B------:R-:W-:Y:S01]  /*10d0*/  IMAD R3, R14, -0x40, R3 ;  /* 0xffffffc00e037824 */ /* 0x000fe200078e0203 */
[----:B------:R-:W-:Y:S01]  /*10e0*/  ULDC UR6, c[0x0][0x284] ;  /* 0x0000a10000067ab9 */ /* 0x000fe20000000800 */
[----:B------:R-:W-:Y:S01]  /*10f0*/  USHF.L.U32 UR40, UR40, 0x8, URZ ;  /* 0x0000000828287899 */ /* 0x000fe2000800063f */
[C-C-:B------:R-:W-:Y:S01]  /*1100*/  SHF.L.U64.HI R77, R6.reuse, 0x3, R7.reuse ;  /* 0x00000003064d7819 */ /* 0x140fe20000010207 */
[----:B------:R-:W-:Y:S01]  /*1110*/  USEL UR49, UR50, 0x1, UP0 ;  /* 0x0000000132317887 */ /* 0x000fe20008000000 */
[C---:B------:R-:W-:Y:S01]  /*1120*/  SHF.L.U64.HI R75, R6.reuse, 0x8, R7 ;  /* 0x00000008064b7819 */ /* 0x040fe20000010207 */
[----:B------:R-:W-:Y:S01]  /*1130*/  IMAD.SHL.U32 R74, R6, 0x8, RZ ;  /* 0x00000008064a7824 */ /* 0x000fe200078e00ff */
[-C--:B0-----:R-:W-:Y:S01]  /*1140*/  SHF.L.U32 R5, R5, R76.reuse, RZ ;  /* 0x0000004c05057219 */ /* 0x081fe200000006ff */
[----:B------:R-:W-:Y:S01]  /*1150*/  IMAD.SHL.U32 R79, R4, 0x2, RZ ;  /* 0x00000002044f7824 */ /* 0x000fe200078e00ff */
[----:B------:R-:W-:Y:S01]  /*1160*/  SHF.L.U32 R76, R9, R76, RZ ;  /* 0x0000004c094c7219 */ /* 0x000fe200000006ff */
[----:B------:R-:W-:Y:S01]  /*1170*/  VIADD R89, R3, UR6 ;  /* 0x0000000603597c36 */ /* 0x000fe20008000000 */
[----:B------:R-:W-:Y:S01]  /*1180*/  LOP3.LUT R90, R18, 0x1, RZ, 0xfc, !PT ;  /* 0x00000001125a7812 */ /* 0x000fe200078efcff */
[----:B------:R-:W-:Y:S01]  /*1190*/  IMAD.MOV.U32 R23, RZ, RZ, RZ ;  /* 0x000000ffff177224 */ /* 0x000fe200078e00ff */
[----:B------:R-:W-:Y:S01]  /*11a0*/  SHF.R.U32.HI R80, RZ, 0x7, R80 ;  /* 0x00000007ff507819 */ /* 0x000fe20000011650 */
[----:B------:R-:W-:Y:S01]  /*11b0*/  ULOP3.LUT UR41, UR40, 0x2, URZ, 0xfc, !UPT ;  /* 0x0000000228297892 */ /* 0x000fe2000f8efc3f */
[----:B------:R-:W-:Y:S01]  /*11c0*/  LOP3.LUT R81, RZ, R5, RZ, 0x33, !PT ;  /* 0x00000005ff517212 */ /* 0x000fe200078e33ff */
[----:B------:R-:W-:Y:S01]  /*11d0*/  ULOP3.LUT UR42, UR40, 0x10, URZ, 0xfc, !UPT ;  /* 0x00000010282a7892 */ /* 0x000fe2000f8efc3f */
[C---:B------:R-:W-:Y:S01]  /*11e0*/  LOP3.LUT R82, R73.reuse, 0x2, RZ, 0xfc, !PT ;  /* 0x0000000249527812 */ /* 0x040fe200078efcff */
        /* <DEDUP_REMOVED lines=10> */
[----:B------:R-:W-:Y:S01]  /*1290*/  UIADD3 UR49, UR50, -UR49, URZ ;  /* 0x8000003132317290 */ /* 0x000fe2000fffe03f */
[----:B------:R-:W-:Y:S01]  /*12a0*/  LOP3.LUT R88, R73, 0x32, RZ, 0xfc, !PT ;  /* 0x0000003249587812 */ /* 0x000fe200078efcff */
[----:B------:R-:W-:Y:S01]  /*12b0*/  UMOV UR36, URZ ;  /* 0x0000003f00247c82 */ /* 0x000fe20008000000 */
[----:B------:R-:W-:-:S09]  /*12c0*/  UMOV UR37, URZ ;  /* 0x0000003f00257c82 */ /* 0x000fd20008000000 */
.L_x_126:
[----:B0-----:R-:W0:Y:S01]  /*12d0*/  SHFL.IDX PT, R0, R80, RZ, 0x1f ;  /* 0x00001fff50007589 */ /* 0x001e2200000e0000 */
[----:B-1----:R-:W1:Y:S01]  /*12e0*/  S2UR UR6, SR_CgaCtaId ;  /* 0x00000000000679c3 */ /* 0x002e620000008800 */
[----:B------:R-:W-:Y:S01]  /*12f0*/  UMOV UR51, 0x400 ;  /* 0x0000040000337882 */ /* 0x000fe20000000000 */
[----:B0-----:R-:W-:Y:S01]  /*1300*/  R2UR UR4, R0 ;  /* 0x00000000000472ca */ /* 0x001fe200000e0000 */
[----:B-1----:R-:W-:-:S12]  /*1310*/  ULEA UR51, UR6, UR51, 0x18 ;  /* 0x0000003306337291 */ /* 0x002fd8000f8ec03f */
[----:B------:R-:W-:-:S04]  /*1320*/  ULEA.HI UR5, UR4, UR4, URZ, 0x1 ;  /* 0x0000000404057291 */ /* 0x000fc8000f8f083f */
[----:B------:R-:W-:-:S04]  /*1330*/  ULOP3.LUT UR5, UR5, 0x7fffe, URZ, 0xc0, !UPT ;  /* 0x0007fffe05057892 */ /* 0x000fc8000f8ec03f */
[----:B------:R-:W-:-:S03]  /*1340*/  UIADD3 UR5, UR4, -UR5, URZ ;  /* 0x8000000504057290 */ /* 0x000fc6000fffe03f */
[----:B------:R-:W-:Y:S01]  /*1350*/  ULDC UR4, c[0x0][0x28c] ;  /* 0x0000a30000047ab9 */ /* 0x000fe20000000800 */
[----:B------:R-:W-:Y:S01]  /*1360*/  ULEA UR5, UR5, UR51, 0xd ;  /* 0x0000003305057291 */ /* 0x000fe2000f8e683f */
[----:B------:R-:W-:-:S03]  /*1370*/  ISETP.LT.AND P0, PT, RZ, UR4, PT ;  /* 0x00000004ff007c0c */ /* 0x000fc6000bf01270 */
[----:B------:R-:W-:-:S04]  /*1380*/  UIADD3 UR5, UR5, 0x100, URZ ;  /* 0x0000010005057890 */ /* 0x000fc8000fffe03f */
[----:B------:R-:W-:-:S04]  /*1390*/  USHF.R.U32.HI UR5, URZ, 0x4, UR5 ;  /* 0x000000043f057899 */ /* 0x000fc80008011605 */
[----:B------:R-:W-:-:S04]  /*13a0*/  ULOP3.LUT UR5, UR5, 0x3fff, URZ, 0xc0, !UPT ;  /* 0x00003fff05057892 */ /* 0x000fc8000f8ec03f */
[----:B------:R-:W-:Y:S01]  /*13b0*/  ULOP3.LUT UR48, UR5, 0x10000, URZ, 0xfc, !UPT ;  /* 0x0001000005307892 */ /* 0x000fe2000f8efc3f */
[----:B--234-:R-:W-:Y:S11]  /*13c0*/  @P0 BRA `(.L_x_13) ;  /* 0x0000000000400947 */ /* 0x01cff60003800000 */
[----:B------:R-:W-:Y:S01]  /*13d0*/  MOV R0, 0x0 ;  /* 0x0000000000007802 */ /* 0x000fe20000000f00 */
[----:B------:R-:W-:Y:S01]  /*13e0*/  ULDC.64 UR4, c[0x4][0x68] ;  /* 0x01001a0000047ab9 */ /* 0x000fe20000000a00 */
[----:B------:R-:W-:Y:S01]  /*13f0*/  ULDC.64 UR6, c[0x4][0x8] ;  /* 0x0100020000067ab9 */ /* 0x000fe20000000a00 */
[----:B------:R-:W-:Y:S01]  /*1400*/  IMAD.U32 R4, RZ, RZ, UR4 ;  /* 0x00000004ff047e24 */ /* 0x000fe2000f8e00ff */
[----:B------:R0:W1:Y:S01]  /*1410*/  LDC.64 R14, c[0x4][R0] ;  /* 0x01000000000e7b82 */ /* 0x0000620000000a00 */
[----:B------:R-:W-:Y:S01]  /*1420*/  IMAD.U32 R5, RZ, RZ, UR5 ;  /* 0x00000005ff057e24 */ /* 0x000fe2000f8e00ff */
[----:B------:R-:W-:Y:S01]  /*1430*/  ULDC.64 UR4, c[0x4][0x70] ;  /* 0x01001c0000047ab9 */ /* 0x000fe20000000a00 */
[----:B------:R-:W-:Y:S02]  /*1440*/  IMAD.U32 R10, RZ, RZ, UR6 ;  /* 0x00000006ff0a7e24 */ /* 0x000fe4000f8e00ff */
[----:B------:R-:W-:Y:S02]  /*1450*/  IMAD.U32 R6, RZ, RZ, UR4 ;  /* 0x00000004ff067e24 */ /* 0x000fe4000f8e00ff */
[----:B------:R-:W-:-:S02]  /*1460*/  IMAD.U32 R7, RZ, RZ, UR5 ;  /* 0x00000005ff077e24 */ /* 0x000fc4000f8e00ff */
[----:B------:R-:W-:Y:S02]  /*1470*/  IMAD.U32 R11, RZ, RZ, UR7 ;  /* 0x00000007ff0b7e24 */ /* 0x000fe4000f8e00ff */
[----:B------:R-:W-:Y:S02]  /*1480*/  IMAD.MOV.U32 R8, RZ, RZ, 0x1e1 ;  /* 0x000001e1ff087424 */ /* 0x000fe400078e00ff */
[----:B------:R-:W-:Y:S02]  /*1490*/  IMAD.MOV.U32 R12, RZ, RZ, 0x1 ;  /* 0x00000001ff0c7424 */ /* 0x000fe400078e00ff */
[----:B0-----:R-:W-:-:S07]  /*14a0*/  IMAD.MOV.U32 R13, RZ, RZ, RZ ;  /* 0x000000ffff0d7224 */ /* 0x001fce00078e00ff */
[----:B------:R-:W-:-:S07]  /*14b0*/  LEPC R20, `(.L_x_13) ;  /* 0x000000001014794e */ /* 0x000fce0000000000 */
[----:B-1---5:R-:W-:Y:S05]  /*14c0*/  CALL.ABS.NOINC R14 ;  /* 0x000000000e007343 */ /* 0x022fea0003c00000 */
.L_x_13:
[----:B------:R-:W-:-:S13]  /*14d0*/  ISETP.NE.AND P0, PT, R90, 0x3, PT ;  /* 0x000000035a00780c */ /* 0x000fda0003f05270 */
[----:B------:R-:W-:Y:S05]  /*14e0*/  @!P0 BRA `(.L_x_14) ;  /* 0x0000000000048947 */ /* 0x000fea0003800000 */
[----:B------:R-:W-:Y:S01]  /*14f0*/  BPT.TRAP 0x1 ;  /* 0x000000040000795c */ /* 0x000fe20000300000 */
.L_x_14:
[----:B------:R-:W-:Y:S02]  /*1500*/  IMAD.U32 R3, RZ, RZ, UR37 ;  /* 0x00000025ff037e24 */ /* 0x000fe4000f8e00ff */
[----:B------:R-:W-:-:S03]  /*1510*/  IMAD.U32 R0, RZ, RZ, UR36 ;  /* 0x00000024ff007e24 */ /* 0x000fc6000f8e00ff */
[----:B------:R-:W-:Y:S02]  /*1520*/  LEA R3, R3, UR51, 0x3 ;  /* 0x0000003303037c11 */ /* 0x000fe4000f8e18ff */
[----:B------:R-:W-:-:S04]  /*1530*/  SHF.L.U32 R0, R0, 0x1f, RZ ;  /* 0x0000001f00007819 */ /* 0x000fc800000006ff */
[----:B------:R0:W1:Y:S01]  /*1540*/  SYNCS.PHASECHK.TRANS64.TRYWAIT P1, [R3+URZ], R0 ;  /* 0x00000000030075a7 */ /* 0x000062000802017f */
[----:B------:R-:W-:Y:S05]  /*1550*/  @!P0 BRA `(.L_x_15) ;  /* 0x0000000000048947 */ /* 0x000fea0003800000 */
[----:B------:R-:W-:Y:S01]  /*1560*/  BPT.TRAP 0x1 ;  /* 0x000000040000795c */ /* 0x000fe20000300000 */
.L_x_15:
[----:B------:R-:W-:-:S05]  /*1570*/  IMAD.U32 R4, RZ, RZ, UR49 ;  /* 0x00000031ff047e24 */ /* 0x000fca000f8e00ff */
[----:B------:R-:W-:Y:S01]  /*1580*/  ISETP.GE.AND P2, PT, R4, 0x1, PT ;  /* 0x000000010400780c */ /* 0x000fe20003f46270 */
[----:B-1----:R-:W-:-:S12]  /*1590*/  @P1 BRA `(.L_x_16) ;  /* 0x0000000000081947 */ /* 0x002fd80003800000 */
[----:B------:R-:W1:Y:S02]  /*15a0*/  SYNCS.PHASECHK.TRANS64.TRYWAIT P1, [R3+URZ], R0 ;  /* 0x00000000030075a7 */ /* 0x000e64000802017f */
[----:B-1----:R-:W-:Y:S05]  /*15b0*/  @!P1 BRA `(.L_x_17) ;  /* 0x0000006400609947 */ /* 0x002fea0003800000 */
.L_x_16:
[----:B------:R-:W-:Y:S05]  /*15c0*/  WARPSYNC.ALL ;  /* 0x0000000000007948 */ /* 0x000fea0003800000 */
[----:B------:R-:W-:Y:S01]  /*15d0*/  UIADD3 UR51, UR51, 0x30100, URZ ;  /* 0x0003010033337890 */ /* 0x000fe2000fffe03f */
[----:B------:R-:W-:Y:S01]  /*15e0*/  WARPGROUP.ARRIVE ;  /* 0x00000000000079c5 */ /* 0x000fe20000000000 */
[----:B------:R-:W-:Y:S02]  /*15f0*/  UIMAD UR10, UR37, 0xc00, UR48 ;  /* 0x00000c00250a78a4 */ /* 0x000fe4000f8e0230 */
[----:B------:R-:W-:Y:S01]  /*1600*/  USHF.R.U32.HI UR51, URZ, 0x4, UR51 ;  /* 0x000000043f337899 */ /* 0x000fe20008011633 */
[----:B------:R-:W-:Y:S01]  /*1610*/  UMOV UR5, 0x40000040 ;  /* 0x4000004000057882 */ /* 0x000fe20000000000 */
[----:B------:R-:W-:-:S02]  /*1620*/  UMOV UR7, 0x40000040 ;  /* 0x4000004000077882 */ /* 0x000fc40000000000 */
[----:B------:R-:W-:Y:S01]  /*1630*/  ULOP3.LUT UR8, UR51, 0x3fff, URZ, 0xc0, !UPT ;  /* 0x00003fff33087892 */ /* 0x000fe2000f8ec03f */
[----:B------:R-:W-:Y:S01]  /*1640*/  UMOV UR4, UR10 ;  /* 0x0000000a00047c82 */ /* 0x000fe20008000000 */
[----:B------:R-:W-:Y:S02]  /*1650*/  UIADD3 UR11, UR10, 0x400, URZ ;  /* 0x000004000a0b7890 */ /* 0x000fe4000fffe03f */
[----:B------:R-:W-:Y:S02]  /*1660*/  ULOP3.LUT UR8, UR8, 0x10000, URZ, 0xfc, !UPT ;  /* 0x0001000008087892 */ /* 0x000fe4000f8efc3f */
[----:B------:R-:W-:Y:S02]  /*1670*/  UIADD3 UR12, UR10, 0x800, URZ ;  /* 0x000008000a0c7890 */ /* 0x000fe4000fffe03f */
[----:B------:R-:W-:-:S07]  /*1680*/  ULEA UR9, UR37, UR8, 0x8 ;  /* 0x0000000825097291 */ /* 0x000fce000f8e403f */
[----:B------:R-:W-:Y:S02]  /*1690*/  UMOV UR6, UR9 ;  /* 0x0000000900067c82 */ /* 0x000fe40008000000 */
[----:B------:R-:W-:Y:S01]  /*16a0*/  HGMMA.64x32x16.F32 R56, gdesc[UR4], RZ, !UPT, gsb0 ;  /* 0x00600000043879f0 */ /* 0x000fe2000c0008ff */
[----:B------:R-:W-:Y:S01]  /*16b0*/  UMOV UR4, UR11 ;  /* 0x0000000b00047c82 */ /* 0x000fe20008000000 */
[----:B------:R-:W-:Y:S01]  /*16c0*/  UMOV UR5, 0x40000040 ;  /* 0x4000004000057882 */ /* 0x000fe20000000000 */
[----:B------:R-:W-:Y:S01]  /*16d0*/  UIADD3 UR11, UR10, 0x402, URZ ;  /* 0x000004020a0b7890 */ /* 0x000fe2000fffe03f */
[----:B------:R-:W-:Y:S02]  /*16e0*/  WARPGROUP.DEPBAR.LE gsb0, 0x0 ;  /* 0x00008000000079c5 */ /* 0x000fe40000010000 */
[----:B------:R-:W-:-:S06]  /*16f0*/  WARPGROUP.ARRIVE ;  /* 0x00000000000079c5 */ /* 0x000fcc0000000000 */
[----:B------:R-:W-:Y:S01]  /*1700*/  HGMMA.64x32x16.F32 R40, gdesc[UR4], RZ, !UPT, gsb0 ;  /* 0x00600000042879f0 */ /* 0x000fe2000c0008ff */
[----:B------:R-:W-:Y:S01]  /*1710*/  UMOV UR4, UR12 ;  /* 0x0000000c00047c82 */ /* 0x000fe20008000000 */
[----:B------:R-:W-:Y:S01]  /*1720*/  UMOV UR5, 0x40000040 ;  /* 0x4000004000057882 */ /* 0x000fe20000000000 */
[----:B------:R-:W-:Y:S01]  /*1730*/  UIADD3 UR12, UR10, 0x802, URZ ;  /* 0x000008020a0c7890 */ /* 0x000fe2000fffe03f */
[----:B------:R-:W-:Y:S02]  /*1740*/  WARPGROUP.DEPBAR.LE gsb0, 0x0 ;  /* 0x00008000000079c5 */ /* 0x000fe40000010000 */
[----:B------:R-:W-:-:S06]  /*1750*/  WARPGROUP.ARRIVE ;  /* 0x00000000000079c5 */ /* 0x000fcc0000000000 */
[----:B------:R-:W-:Y:S01]  /*1760*/  HGMMA.64x32x16.F32 R24, gdesc[UR4], RZ, !UPT, gsb0 ;  /* 0x00600000041879f0 */ /* 0x000fe2000c0008ff */
[----:B------:R-:W-:Y:S02]  /*1770*/  UIADD3 UR4, UR10, 0x2, URZ ;  /* 0x000000020a047890 */ /* 0x000fe4000fffe03f */
[----:B------:R-:W-:Y:S01]  /*1780*/  UIADD3 UR6, UR9, 0x2, URZ ;  /* 0x0000000209067890 */ /* 0x000fe2000fffe03f */
[----:B------:R-:W-:Y:S01]  /*1790*/  UMOV UR5, 0x40000040 ;  /* 0x4000004000057882 */ /* 0x000fe20000000000 */
[----:B------:R-:W-:Y:S01]  /*17a0*/  UMOV UR7, 0x40000040 ;  /* 0x4000004000077882 */ /* 0x000fe20000000000 */
[----:B------:R-:W-:Y:S02]  /*17b0*/  WARPGROUP.DEPBAR.LE gsb0, 0x0 ;  /* 0x00008000000079c5 */ /* 0x000fe40000010000 */
[----:B------:R-:W-:-:S06]  /*17c0*/  WARPGROUP.ARRIVE ;  /* 0x00000000000079c5 */ /* 0x000fcc0000000000 */
[----:B------:R-:W-:Y:S01]  /*17d0*/  HGMMA.64x32x16.F32 R56, gdesc[UR4], R56, gsb0 ;  /* 0x00600000043879f0 */ /* 0x000fe20008000838 */
[----:B------:R-:W-:Y:S01]  /*17e0*/  UMOV UR4, UR11 ;  /* 0x0000000b00047c82 */ /* 0x000fe20008000000 */
[----:B------:R-:W-:Y:S01]  /*17f0*/  UMOV UR5, 0x40000040 ;  /* 0x4000004000057882 */ /* 0x000fe20000000000 */
[----:B------:R-:W-:Y:S01]  /*1800*/  UIADD3 UR11, UR10, 0x404, URZ ;  /* 0x000004040a0b7890 */ /* 0x000fe2000fffe03f */
        /* <DEDUP_REMOVED lines=26> */
[----:B------:R-:W-:Y:S02]  /*19b0*/  UIADD3 UR4, UR10, 0x6, URZ ;  /* 0x000000060a047890 */ /* 0x000fe4000fffe03f */
[----:B------:R-:W-:Y:S01]  /*19c0*/  UIADD3 UR6, UR9, 0x6, URZ ;  /* 0x0000000609067890 */ /* 0x000fe2000fffe03f */
[----:B------:R-:W-:Y:S01]  /*19d0*/  UMOV UR5, 0x40000040 ;  /* 0x4000004000057882 */ /* 0x000fe20000000000 */
[----:B------:R-:W-:Y:S01]  /*19e0*/  UMOV UR7, 0x40000040 ;  /* 0x4000004000077882 */ /* 0x000fe20000000000 */
[----:B------:R-:W-:Y:S02]  /*19f0*/  UIADD3 UR9, UR10, 0x406, URZ ;  /* 0x000004060a097890 */ /* 0x000fe4000fffe03f */
[----:B------:R-:W-:Y:S01]  /*1a00*/  UIADD3 UR10, UR10, 0x806, URZ ;  /* 0x000008060a0a7890 */ /* 0x000fe2000fffe03f */
        /* <DEDUP_REMOVED lines=12> */
[----:B------:R-:W-:Y:S03]  /*1ad0*/  HGMMA.64x32x16.F32 R24, gdesc[UR4], R24, gsb0 ;  /* 0x00600000041879f0 */ /* 0x000fe60008000818 */
[----:B------:R-:W-:Y:S02]  /*1ae0*/  WARPGROUP.DEPBAR.LE gsb0, 0x0 ;  /* 0x00008000000079c5 */ /* 0x000fe40000010000 */
[----:B------:R-:W-:Y:S05]  /*1af0*/  @!P2 BRA `(.L_x_18) ;  /* 0x0000000400dca947 */ /* 0x000fea0003800000 */
[----:B------:R-:W-:Y:S01]  /*1b00*/  UIADD3 UR11, UR37, 0x1, URZ ;  /* 0x00000001250b7890 */ /* 0x000fe2000fffe03f */
[----:B01----:R-:W-:Y:S01]  /*1b10*/  IMAD.U32 R0, RZ, RZ, UR49 ;  /* 0x00000031ff007e24 */ /* 0x003fe2000f8e00ff */
[----:B------:R-:W-:Y:S02]  /*1b20*/  UMOV UR10, UR37 ;  /* 0x00000025000a7c82 */ /* 0x000fe40008000000 */
[----:B------:R-:W-:-:S04]  /*1b30*/  UISETP.NE.AND UP0, UPT, UR11, 0x4, UPT ;  /* 0x000000040b00788c */ /* 0x000fc8000bf05270 */
[----:B------:R-:W-:Y:S02]  /*1b40*/  USEL UR4, URZ, 0x1, UP0 ;  /* 0x000000013f047887 */ /* 0x000fe40008000000 */
[----:B------:R-:W-:Y:S02]  /*1b50*/  USEL UR11, UR11, URZ, UP0 ;  /* 0x0000003f0b0b7287 */ /* 0x000fe40008000000 */
[----:B------:R-:W-:-:S06]  /*1b60*/  ULOP3.LUT UR4, UR36, UR4, URZ, 0x3c, !UPT ;  /* 0x0000000424047292 */ /* 0x000fcc000f8e3c3f */
[----:B------:R-:W-:-:S07]  /*1b70*/  IMAD.U32 R5, RZ, RZ, UR4 ;  /* 0x00000004ff057e24 */ /* 0x000fce000f8e00ff */
.L_x_25:
[----:B01----:R-:W-:Y:S05]  /*1b80*/  @!P0 BRA `(.L_x_19) ;  /* 0x0000000000048947 */ /* 0x003fea0003800000 */
[----:B------:R-:W-:Y:S01]  /*1b90*/  BPT.TRAP 0x1 ;  /* 0x000000040000795c */ /* 0x000fe20000300000 */
.L_x_19:
[----:B------:R-:W0:Y:S01]  /*1ba0*/  S2UR UR4, SR_CgaCtaId ;  /* 0x00000000000479c3 */ /* 0x000e220000008800 */
[----:B------:R-:W-:Y:S01]  /*1bb0*/  UMOV UR9, 0x400 ;  /* 0x0000040000097882 */ /* 0x000fe20000000000 */
[----:B------:R-:W-:Y:S01]  /*1bc0*/  SHF.L.U32 R3, R5, 0x1f, RZ ;  /* 0x0000001f05037819 */ /* 0x000fe200000006ff */
[----:B0-----:R-:W-:-:S04]  /*1bd0*/  ULEA UR9, UR4, UR9, 0x18 ;  /* 0x0000000904097291 */ /* 0x001fc8000f8ec03f */
[----:B------:R-:W-:-:S09]  /*1be0*/  ULEA UR4, UR11, UR9, 0x3 ;  /* 0x000000090b047291 */ /* 0x000fd2000f8e183f */
[----:B------:R0:W1:Y:S01]  /*1bf0*/  SYNCS.PHASECHK.TRANS64.TRYWAIT P1, [UR4], R3 ;  /* 0x00000003ff0075a7 */ /* 0x0000620008020144 */
[----:B------:R-:W-:Y:S05]  /*1c00*/  @!P0 BRA `(.L_x_20) ;  /* 0x0000000000048947 */ /* 0x000fea0003800000 */
[----:B------:R-:W-:Y:S01]  /*1c10*/  BPT.TRAP 0x1 ;  /* 0x000000040000795c */ /* 0x000fe20000300000 */
.L_x_20:
[----:B-1----:R-:W-:Y:S05]  /*1c20*/  @P1 BRA `(.L_x_21) ;  /* 0x0000000000081947 */ /* 0x002fea0003800000 */
[----:B------:R-:W1:Y:S02]  /*1c30*/  SYNCS.PHASECHK.TRANS64.TRYWAIT P1, [UR4], R3 ;  /* 0x00000003ff0075a7 */ /* 0x000e640008020144 */
[----:B-1----:R-:W-:Y:S05]  /*1c40*/  @!P1 BRA `(.L_x_22) ;  /* 0x0000005c00d09947 */ /* 0x002fea0003800000 */
.L_x_21:
[----:B------:R-:W-:Y:S01]  /*1c50*/  ULEA UR13, UR11, UR8, 0x8 ;  /* 0x000000080b0d7291 */ /* 0x000fe2000f8e403f */
[----:B------:R-:W-:Y:S01]  /*1c60*/  WARPGROUP.ARRIVE ;  /* 0x00000000000079c5 */ /* 0x000fe20000000000 */
[----:B------:R-:W-:Y:S01]  /*1c70*/  UIMAD UR12, UR11, 0xc00, UR48 ;  /* 0x00000c000b0c78a4 */ /* 0x000fe2000f8e0230 */
[----:B------:R-:W-:Y:S01]  /*1c80*/  UMOV UR7, 0x40000040 ;  /* 0x4000004000077882 */ /* 0x000fe20000000000 */
[----:B------:R-:W-:Y:S02]  /*1c90*/  UMOV UR5, 0x40000040 ;  /* 0x4000004000057882 */ /* 0x000fe40000000000 */
[----:B------:R-:W-:Y:S01]  /*1ca0*/  UIADD3 UR14, UR12, 0x400, URZ ;  /* 0x000004000c0e7890 */ /* 0x000fe2000fffe03f */
[----:B------:R-:W-:Y:S02]  /*1cb0*/  UMOV UR6, UR13 ;  /* 0x0000000d00067c82 */ /* 0x000fe40008000000 */
[----:B------:R-:W-:Y:S01]  /*1cc0*/  UMOV UR4, UR12 ;  /* 0x0000000c00047c82 */ /* 0x000fe20008000000 */
[----:B------:R-:W-:Y:S01]  /*1cd0*/  UIADD3 UR15, UR12, 0x800, URZ ;  /* 0x000008000c0f7890 */ /* 0x000fe2000fffe03f */
[----:B------:R-:W-:Y:S01]  /*1ce0*/  HGMMA.64x32x16.F32 R56, gdesc[UR4], R56, gsb0 ;  /* 0x00600000043879f0 */ /* 0x000fe20008000838 */
[----:B------:R-:W-:Y:S01]  /*1cf0*/  UMOV UR5, 0x40000040 ;  /* 0x4000004000057882 */ /* 0x000fe20000000000 */
[----:B------:R-:W-:Y:S01]  /*1d00*/  UMOV UR4, UR14 ;  /* 0x0000000e00047c82 */ /* 0x000fe20008000000 */
[----:B------:R-:W-:Y:S01]  /*1d10*/  UIADD3 UR14, UR12, 0x402, URZ ;  /* 0x000004020c0e7890 */ /* 0x000fe2000fffe03f */
[----:B------:R-:W-:-:S02]  /*1d20*/  WARPGROUP.DEPBAR.LE gsb0, 0x0 ;  /* 0x00008000000079c5 */ /* 0x000fc40000010000 */
        /* <DEDUP_REMOVED lines=65> */
[----:B------:R-:W-:Y:S01]  /*2140*/  BPT.TRAP 0x1 ;  /* 0x000000040000795c */ /* 0x000fe20000300000 */
.L_x_23:
[----:B------:R-:W-:Y:S01]  /*2150*/  ULEA UR9, UR10, UR9, 0x3 ;  /* 0x000000090a097291 */ /* 0x000fe2000f8e183f */
[----:B------:R-:W-:-:S03]  /*2160*/  ISETP.GT.U32.AND P1, PT, R18, 0x1, PT ;  /* 0x000000011200780c */ /* 0x000fc60003f24070 */
[----:B------:R-:W-:-:S04]  /*2170*/  UIADD3 UR9, UR9, 0x20, URZ ;  /* 0x0000002009097890 */ /* 0x000fc8000fffe03f */
[----:B------:R-:W-:-:S09]  /*2180*/  UPRMT UR9, URZ, 0x654, UR9 ;  /* 0x000006543f097896 */ /* 0x000fd20008000009 */
[----:B------:R-:W-:Y:S01]  /*2190*/  SYNCS.ARRIVE.TRANS64.RED.A1T0 RZ, [UR9], RZ ;  /* 0x000000ffffff79a7 */ /* 0x000fe20008100409 */
[----:B------:R-:W-:Y:S05]  /*21a0*/  @P1 BRA `(.L_x_24) ;  /* 0x0000000000041947 */ /* 0x000fea0003800000 */
[----:B------:R-:W-:Y:S01]  /*21b0*/  BPT.TRAP 0x1 ;  /* 0x000000040000795c */ /* 0x000fe20000300000 */
.L_x_24:
[----:B------:R-:W-:Y:S01]  /*21c0*/  UIADD3 UR11, UR11, 0x1, URZ ;  /* 0x000000010b0b7890 */ /* 0x000fe2000fffe03f */
[C---:B------:R-:W-:Y:S01]  /*21d0*/  ISETP.GT.AND P1, PT, R0.reuse, 0x1, PT ;  /* 0x000000010000780c */ /* 0x040fe20003f24270 */
[----:B------:R-:W-:Y:S01]  /*21e0*/  UIADD3 UR10, UR10, 0x1, URZ ;  /* 0x000000010a0a7890 */ /* 0x000fe2000fffe03f */
[----:B------:R-:W-:Y:S01]  /*21f0*/  VIADD R0, R0, 0xffffffff ;  /* 0xffffffff00007836 */ /* 0x000fe20000000000 */
[----:B------:R-:W-:Y:S02]  /*2200*/  UISETP.NE.AND UP0, UPT, UR11, 0x4, UPT ;  /* 0x000000040b00788c */ /* 0x000fe4000bf05270 */
[----:B------:R-:W-:Y:S02]  /*2210*/  UISETP.NE.AND UP1, UPT, UR10, 0x4, UPT ;  /* 0x000000040a00788c */ /* 0x000fe4000bf25270 */
[----:B------:R-:W-:Y:S02]  /*2220*/  USEL UR4, URZ, 0x1, UP0 ;  /* 0x000000013f047887 */ /* 0x000fe40008000000 */
[----:B------:R-:W-:-:S02]  /*2230*/  USEL UR11, UR11, URZ, UP0 ;  /* 0x0000003f0b0b7287 */ /* 0x000fc40008000000 */
[----:B------:R-:W-:Y:S02]  /*2240*/  USEL UR10, UR10, URZ, UP1 ;  /* 0x0000003f0a0a7287 */ /* 0x000fe40008800000 */
[----:B------:R-:W-:Y:S01]  /*2250*/  LOP3.LUT R5, R5, UR4, RZ, 0x3c, !PT ;  /* 0x0000000405057c12 */ /* 0x000fe2000f8e3cff */
[----:B------:R-:W-:Y:S09]  /*2260*/  @P1 BRA `(.L_x_25) ;  /* 0xfffffff800441947 */ /* 0x000ff2000383ffff */
.L_x_18:
[----:B01----:R-:W0:Y:S02]  /*2270*/  LDC R0, c[0x0][0x28c] ;  /* 0x0000a300ff007b82 */ /* 0x003e240000000800 */
[----:B0-----:R-:W-:-:S13]  /*2280*/  ISETP.GE.AND P1, PT, R0, 0x1, PT ;  /* 0x000000010000780c */ /* 0x001fda0003f26270 */
[----:B------:R-:W-:Y:S05]  /*2290*/  @!P1 BRA `(.L_x_26) ;  /* 0x0000000000389947 */ /* 0x000fea0003800000 */
[----:B------:R-:W-:Y:S05]  /*22a0*/  @!P0 BRA `(.L_x_27) ;  /* 0x0000000000048947 */ /* 0x000fea0003800000 */
[----:B------:R-:W-:Y:S01]  /*22b0*/  BPT.TRAP 0x1 ;  /* 0x000000040000795c */ /* 0x000fe20000300000 */
.L_x_27:
[----:B------:R-:W0:Y:S01]  /*22c0*/  S2UR UR6, SR_CgaCtaId ;  /* 0x00000000000679c3 */ /* 0x000e220000008800 */
[----:B------:R-:W-:Y:S01]  /*22d0*/  UIADD3 UR4, UR49, UR37, URZ ;  /* 0x0000002531047290 */ /* 0x000fe2000fffe03f */
[----:B------:R-:W-:Y:S01]  /*22e0*/  ISETP.GT.U32.AND P0, PT, R18, 0x1, PT ;  /* 0x000000011200780c */ /* 0x000fe20003f04070 */
[----:B------:R-:W-:Y:S02]  /*22f0*/  UMOV UR5, 0x400 ;  /* 0x0000040000057882 */ /* 0x000fe40000000000 */
[----:B------:R-:W-:-:S04]  /*2300*/  USHF.L.U32 UR4, UR4, 0x3, URZ ;  /* 0x0000000304047899 */ /* 0x000fc8000800063f */
[----:B------:R-:W-:Y:S02]  /*2310*/  ULOP3.LUT UR4, UR4, 0x18, URZ, 0xc0, !UPT ;  /* 0x0000001804047892 */ /* 0x000fe4000f8ec03f */
[----:B0-----:R-:W-:-:S04]  /*2320*/  ULEA UR5, UR6, UR5, 0x18 ;  /* 0x0000000506057291 */ /* 0x001fc8000f8ec03f */
[----:B------:R-:W-:-:S04]  /*2330*/  UIADD3 UR4, UR5, 0x20, UR4 ;  /* 0x0000002005047890 */ /* 0x000fc8000fffe004 */
[----:B------:R-:W-:-:S09]  /*2340*/  UPRMT UR4, URZ, 0x654, UR4 ;  /* 0x000006543f047896 */ /* 0x000fd20008000004 */
[----:B------:R-:W-:Y:S01]  /*2350*/  SYNCS.ARRIVE.TRANS64.RED.A1T0 RZ, [UR4], RZ ;  /* 0x000000ffffff79a7 */ /* 0x000fe20008100404 */
[----:B------:R-:W-:Y:S05]  /*2360*/  @P0 BRA `(.L_x_26) ;  /* 0x0000000000040947 */ /* 0x000fea0003800000 */
[----:B------:R-:W-:Y:S01]  /*2370*/  BPT.TRAP 0x1 ;  /* 0x000000040000795c */ /* 0x000fe20000300000 */
.L_x_26:
[----:B------:R-:W-:Y:S01]  /*2380*/  UIADD3 UR37, UR50, UR37, URZ ;  /* 0x0000002532257290 */ /* 0x000fe2000fffe03f */
[----:B------:R-:W-:Y:S01]  /*2390*/  IMAD.SHL.U32 R3, R92, 0x20, RZ ;  /* 0x000000205c037824 */ /* 0x000fe200078e00ff */
[----:B------:R-:W-:Y:S01]  /*23a0*/  ULDC UR10, c[0x0][0x288] ;  /* 0x0000a200000a7ab9 */ /* 0x000fe20000000800 */
[----:B------:R-:W-:Y:S01]  /*23b0*/  SHF.R.S32.HI R9, RZ, 0x1f, R91 ;  /* 0x0000001fff097819 */ /* 0x000fe2000001145b */
[----:B------:R-:W-:Y:S01]  /*23c0*/  USHF.R.U32.HI UR4, URZ, 0x2, UR37 ;  /* 0x000000023f047899 */ /* 0x000fe20008011625 */
[----:B------:R-:W-:Y:S01]  /*23d0*/  IMAD R6, R93, 0x180, RZ ;  /* 0x000001805d067824 */ /* 0x000fe200078e02ff */
[C---:B------:R-:W-:Y:S01]  /*23e0*/  LOP3.LUT R12, R3.reuse, 0x6, R79, 0xf8, !PT ;  /* 0x00000006030c7812 */ /* 0x040fe200078ef84f */
[----:B------:R-:W-:Y:S01]  /*23f0*/  ULDC.64 UR6, c[0x0][0x5d0] ;  /* 0x0001740000067ab9 */ /* 0x000fe20000000a00 */
[----:B------:R-:W-:Y:S01]  /*2400*/  ULOP3.LUT UR4, UR4, 0x1, URZ, 0xc0, !UPT ;  /* 0x0000000104047892 */ /* 0x000fe2000f8ec03f */
[----:B------:R-:W-:Y:S01]  /*2410*/  ISETP.GE.AND P0, PT, R3, UR10, PT ;  /* 0x0000000a03007c0c */ /* 0x000fe2000bf06270 */
[----:B------:R-:W-:Y:S01]  /*2420*/  ULDC UR11, c[0x0][0x284] ;  /* 0x0000a100000b7ab9 */ /* 0x000fe20000000800 */
[----:B------:R-:W-:Y:S01]  /*2430*/  SHF.R.S32.HI R13, RZ, 0x1f, R12 ;  /* 0x0000001fff0d7819 */ /* 0x000fe2000001140c */
[----:B------:R-:W-:Y:S01]  /*2440*/  IMAD R0, R9, UR6, RZ ;  /* 0x0000000609007c24 */ /* 0x000fe2000f8e02ff */
[----:B------:R-:W-:Y:S01]  /*2450*/  UISETP.GT.U32.AND UP1, UPT, UR37, 0x3, UPT ;  /* 0x000000032500788c */ /* 0x000fe2000bf24070 */
[----:B------:R-:W-:Y:S01]  /*2460*/  ISETP.GE.OR P0, PT, R6, UR11, P0 ;  /* 0x0000000b06007c0c */ /* 0x000fe20008706670 */
[----:B------:R-:W-:Y:S01]  /*2470*/  UISETP.NE.U32.AND UP0, UPT, UR4, 0x1, UPT ;  /* 0x000000010400788c */ /* 0x000fe2000bf05070 */
[C---:B------:R-:W-:Y:S01]  /*2480*/  IMAD R7, R91.reuse, UR7, R0 ;  /* 0x000000075b077c24 */ /* 0x040fe2000f8e0200 */
[----:B------:R-:W-:Y:S01]  /*2490*/  UISETP.LT.U32.AND UP1, UPT, UR50, 0x4, UP1 ;  /* 0x000000043200788c */ /* 0x000fe20008f21070 */
[----:B------:R-:W-:Y:S01]  /*24a0*/  IMAD.WIDE.U32 R4, R91, UR6, R12 ;  /* 0x000000065b047c25 */ /* 0x000fe2000f8e000c */
[----:B------:R-:W-:Y:S01]  /*24b0*/  UISETP.GT.U32.AND UP0, UPT, UR50, 0x3, !UP0 ;  /* 0x000000033200788c */ /* 0x000fe2000c704070 */
[----:B------:R-:W-:-:S02]  /*24c0*/  ULDC.64 UR8, c[0x0][0x5c8] ;  /* 0x0001720000087ab9 */ /* 0x000fc40000000a00 */
[----:B------:R-:W-:Y:S01]  /*24d0*/  IMAD.WIDE R92, R93, 0x180, R22 ;  /* 0x000001805d5c7825 */ /* 0x000fe200078e0216 */
[----:B------:R-:W-:Y:S02]  /*24e0*/  USEL UR5, URZ, 0x1, !UP1 ;  /* 0x000000013f057887 */ /* 0x000fe4000c800000 */
[----:B------:R-:W-:Y:S01]  /*24f0*/  USEL UR4, URZ, 0x1, !UP0 ;  /* 0x000000013f047887 */ /* 0x000fe2000c000000 */
[----:B------:R-:W-:Y:S01]  /*2500*/  IMAD.IADD R5, R5, 0x1, R7 ;  /* 0x0000000105057824 */ /* 0x000fe200078e0207 */
[----:B------:R-:W-:Y:S01]  /*2510*/  ULOP3.LUT UR37, UR37, 0x3, URZ, 0xc0, !UPT ;  /* 0x0000000325257892 */ /* 0x000fe2000f8ec03f */
[----:B------:R-:W-:Y:S01]  /*2520*/  IMAD R7, R93, UR8, RZ ;  /* 0x000000085d077c24 */ /* 0x000fe2000f8e02ff */
[----:B------:R-:W-:Y:S01]  /*2530*/  ULOP3.LUT UR36, UR4, UR36, UR5, 0x96, !UPT ;  /* 0x0000002404247292 */ /* 0x000fe2000f8e9605 */
[----:B------:R-:W-:-:S04]  /*2540*/  IMAD.WIDE.U32 R94, R92, UR8, R4 ;  /* 0x000000085c5e7c25 */ /* 0x000fc8000f8e0004 */
[----:B------:R-:W-:Y:S02]  /*2550*/  IMAD R7, R92, UR9, R7 ;  /* 0x000000095c077c24 */ /* 0x000fe4000f8e0207 */
[----:B------:R-:W-:Y:S01]  /*2560*/  IMAD.MOV.U32 R0, RZ, RZ, -0x1 ;  /* 0xffffffffff007424 */ /* 0x000fe200078e00ff */
[----:B------:R-:W-:Y:S06]  /*2570*/  @P0 BRA `(.L_x_28) ;  /* 0x0000003800740947 */ /* 0x000fec0003800000 */
[----:B-----5:R-:W-:Y:S01]  /*2580*/  FSETP.NEU.AND P1, PT, R72, RZ, PT ;  /* 0x000000ff4800720b */ /* 0x020fe20003f2d000 */
[----:B------:R-:W-:Y:S01]  /*2590*/  IMAD.IADD R4, R89, 0x1, -R6 ;  /* 0x0000000159047824 */ /* 0x000fe200078e0a06 */
[----:B------:R-:W-:Y:S01]  /*25a0*/  BSSY B0, `(.L_x_28) ;  /* 0x000039a000007945 */ /* 0x000fe20003800000 */
[----:B------:R-:W-:Y:S02]  /*25b0*/  IMAD.IADD R3, R78, 0x1, -R3 ;  /* 0x000000014e037824 */ /* 0x000fe400078e0a03 */
[----:B------:R-:W-:Y:S01]  /*25c0*/  IMAD.IADD R103, R95, 0x1, R7 ;  /* 0x000000015f677824 */ /* 0x000fe200078e0207 */
[----:B------:R-:W-:-:S04]  /*25d0*/  ISETP.GT.AND P0, PT, R4, RZ, PT ;  /* 0x000000ff0400720c */ /* 0x000fc80003f04270 */
[----:B------:R-:W-:-:S03]  /*25e0*/  ISETP.GT.AND P2, PT, R3, RZ, P0 ;  /* 0x000000ff0300720c */ /* 0x000fc60000744270 */
[----:B------:R-:W-:Y:S10]  /*25f0*/  @!P1 BRA `(.L_x_29) ;  /* 0x00000028002c9947 */ /* 0x000ff40003800000 */
[----:B------:R-:W0:Y:S01]  /*2600*/  LDC.64 R98, c[0x0][0x5b8] ;  /* 0x00016e00ff627b82 */ /* 0x000e220000000a00 */
[----:B------:R-:W-:-:S07]  /*2610*/  ULDC.64 UR4, c[0x0][0x5c0] ;  /* 0x0001700000047ab9 */ /* 0x000fce0000000a00 */
[----:B------:R-:W1:Y:S08]  /*2620*/  LDC.64 R104, c[0x0][0x5b0] ;  /* 0x00016c00ff687b82 */ /* 0x000e700000000a00 */
[----:B------:R-:W2:Y:S01]  /*2630*/  LDC.64 R100, c[0x0][0x5a8] ;  /* 0x00016a00ff647b82 */ /* 0x000ea20000000a00 */
[-C--:B0-----:R-:W-:Y:S02]  /*2640*/  IMAD R6, R9, R98.reuse, RZ ;  /* 0x0000006209067224 */ /* 0x081fe400078e02ff */
[----:B------:R-:W-:-:S04]  /*2650*/  IMAD.WIDE.U32 R96, R91, R98, R12 ;  /* 0x000000625b607225 */ /* 0x000fc800078e000c */
[----:B------:R-:W-:Y:S02]  /*2660*/  IMAD R95, R91, R99, R6 ;  /* 0x000000635b5f7224 */ /* 0x000fe400078e0206 */
[-C--:B-1----:R-:W-:Y:S02]  /*2670*/  IMAD R5, R93, R104.reuse, RZ ;  /* 0x000000685d057224 */ /* 0x082fe400078e02ff */
[----:B------:R-:W-:Y:S02]  /*2680*/  IMAD.IADD R11, R97, 0x1, R95 ;  /* 0x00000001610b7824 */ /* 0x000fe400078e025f */
[----:B------:R-:W-:Y:S02]  /*2690*/  IMAD.MOV.U32 R10, RZ, RZ, R96 ;  /* 0x000000ffff0a7224 */ /* 0x000fe400078e0060 */
[C---:B------:R-:W-:Y:S02]  /*26a0*/  IMAD R99, R92.reuse, R105, R5 ;  /* 0x000000695c637224 */ /* 0x040fe400078e0205 */
[----:B------:R-:W-:-:S04]  /*26b0*/  IMAD.WIDE.U32 R8, R92, R104, R10 ;  /* 0x000000685c087225 */ /* 0x000fc800078e000a */
[----:B------:R-:W-:Y:S01]  /*26c0*/  IMAD.IADD R5, R9, 0x1, R99 ;  /* 0x0000000109057824 */ /* 0x000fe200078e0263 */
[----:B--2---:R-:W-:-:S04]  /*26d0*/  LEA R6, P1, R8, R100, 0x1 ;  /* 0x0000006408067211 */ /* 0x004fc800078208ff */
[----:B------:R-:W-:-:S05]  /*26e0*/  LEA.HI.X R7, R8, R101, R5, 0x1, P1 ;  /* 0x0000006508077211 */ /* 0x000fca00008f0c05 */
[----:B------:R-:W2:Y:S01]  /*26f0*/  @P2 LDG.E.LTC128B.U16 R5, desc[UR54][R6.64] ;  /* 0x0000003606052981 */ /* 0x000ea2000c1e1520 */
[----:B------:R-:W-:Y:S01]  /*2700*/  LEA R8, P1, R94, UR4, 0x1 ;  /* 0x000000045e087c11 */ /* 0x000fe2000f8208ff */
[----:B------:R-:W-:Y:S01]  /*2710*/  IMAD.WIDE.U32 R14, R92, R104, R12 ;  /* 0x000000685c0e7225 */ /* 0x000fe200078e000c */
[----:B------:R-:W-:Y:S01]  /*2720*/  ISETP.GT.AND P3, PT, R3, 0x1, P0 ;  /* 0x000000010300780c */ /* 0x000fe20000764270 */
[----:B------:R-:W-:Y:S02]  /*2730*/  BSSY B1, `(.L_x_30) ;  /* 0x0000010000017945 */ /* 0x000fe40003800000 */
[----:B------:R-:W-:Y:S02]  /*2740*/  IMAD.IADD R15, R99, 0x1, R15 ;  /* 0x00000001630f7824 */ /* 0x000fe400078e020f */
[----:B------:R-:W-:-:S04]  /*2750*/  IMAD.WIDE.U32 R20, R91, R98, R14 ;  /* 0x000000625b147225 */ /* 0x000fc800078e000e */
[----:B------:R-:W-:Y:S01]  /*2760*/  IMAD.IADD R15, R95, 0x1, R21 ;  /* 0x000000015f0f7824 */ /* 0x000fe200078e0215 */
[----:B------:R-:W-:Y:S01]  /*2770*/  SHF.L.U64.HI R21, R104, 0x3, R105 ;  /* 0x0000000368157819 */ /* 0x000fe20000010269 */
[----:B--2---:R-:W-:-:S05]  /*2780*/  HADD2.F32 R9, -RZ, R5.H0_H0 ;  /* 0x20000005ff097230 */ /* 0x004fca0000004100 */
[----:B------:R-:W-:-:S04]  /*2790*/  FMUL R9, R9, R72 ;  /* 0x0000004809097220 */ /* 0x000fc80000400000 */
[----:B------:R-:W-:-:S05]  /*27a0*/  FFMA R9, R56, R19, R9 ;  /* 0x0000001338097223 */ /* 0x000fca0000000009 */
[----:B------:R-:W-:Y:S02]  /*27b0*/  F2FP.F16.F32.PACK_AB R56, RZ, R9 ;  /* 0x00000009ff38723e */ /* 0x000fe400000000ff */
[----:B------:R-:W-:Y:S02]  /*27c0*/  LEA.HI.X R9, R94, UR5, R103, 0x1, P1 ;  /* 0x000000055e097c11 */ /* 0x000fe400088f0c67 */
[----:B------:R-:W-:-:S03]  /*27d0*/  LEA R14, P1, R20, R100, 0x1 ;  /* 0x00000064140e7211 */ /* 0x000fc600078208ff */
[----:B------:R0:W-:Y:S01]  /*27e0*/  @P2 STG.E.U16 desc[UR54][R8.64], R56 ;  /* 0x0000003808002986 */ /* 0x0001e2000c101536 */
[----:B------:R-:W-:Y:S01]  /*27f0*/  LEA.HI.X R15, R20, R101, R15, 0x1, P1 ;  /* 0x00000065140f7211 */ /* 0x000fe200008f0c0f */
[----:B------:R-:W-:Y:S01]  /*2800*/  IMAD.SHL.U32 R20, R104, 0x8, RZ ;  /* 0x0000000868147824 */ /* 0x000fe200078e00ff */
[----:B------:R-:W-:Y:S07]  /*2810*/  @!P3 BRA `(.L_x_31) ;  /* 0x000000000004b947 */ /* 0x000fee0003800000 */
[----:B------:R1:W5:Y:S02]  /*2820*/  LDG.E.LTC128B.U16 R5, desc[UR54][R14.64+0x2] ;  /* 0x000002360e057981 */ /* 0x000364000c1e1520 */
.L_x_31:
[----:B------:R-:W-:Y:S05]  /*2830*/  BSYNC B1 ;  /* 0x0000000000017941 */ /* 0x000fea0003800000 */
.L_x_30:
[----:B-----5:R-:W-:Y:S01]  /*2840*/  HADD2.F32 R93, -RZ, R5.H0_H0 ;  /* 0x20000005ff5d7230 */ /* 0x020fe20000004100 */
[----:B------:R-:W-:Y:S01]  /*2850*/  ISETP.GT.AND P1, PT, R4, 0x8, PT ;  /* 0x000000080400780c */ /* 0x000fe20003f24270 */
[----:B------:R-:W-:Y:S01]  /*2860*/  IMAD.WIDE.U32 R20, R92, R104, R20 ;  /* 0x000000685c147225 */ /* 0x000fe200078e0014 */
[----:B------:R-:W-:-:S03]  /*2870*/  PRMT R92, R5, 0x7610, R92 ;  /* 0x00007610055c7816 */ /* 0x000fc6000000005c */
[----:B------:R-:W-:Y:S01]  /*2880*/  FMUL R10, R93, R72 ;  /* 0x000000485d0a7220 */ /* 0x000fe20000400000 */
[----:B------:R-:W-:Y:S01]  /*2890*/  IMAD.IADD R99, R99, 0x1, R21 ;  /* 0x0000000163637824 */ /* 0x000fe200078e0215 */
[----:B------:R-:W-:Y:S02]  /*28a0*/  IADD3 R96, P4, R96, R20, RZ ;  /* 0x0000001460607210 */ /* 0x000fe40007f9e0ff */
[----:B------:R-:W-:Y:S01]  /*28b0*/  ISETP.GT.AND P2, PT, R3, RZ, P1 ;  /* 0x000000ff0300720c */ /* 0x000fe20000f44270 */
[----:B------:R-:W-:Y:S02]  /*28c0*/  FFMA R57, R57, R19, R10 ;  /* 0x0000001339397223 */ /* 0x000fe4000000000a */
[----:B------:R-:W-:Y:S01]  /*28d0*/  IMAD.X R11, R99, 0x1, R11, P4 ;  /* 0x00000001630b7824 */ /* 0x000fe200020e060b */
[----:B------:R-:W-:Y:S02]  /*28e0*/  LEA R10, P4, R96, R100, 0x1 ;  /* 0x00000064600a7211 */ /* 0x000fe400078808ff */
[----:B------:R-:W-:-:S02]  /*28f0*/  F2FP.F16.F32.PACK_AB R57, RZ, R57 ;  /* 0x00000039ff39723e */ /* 0x000fc400000000ff */
[----:B------:R-:W-:-:S03]  /*2900*/  LEA.HI.X R11, R96, R101, R11, 0x1, P4 ;  /* 0x00000065600b7211 */ /* 0x000fc600020f0c0b */
[----:B------:R2:W-:Y:S04]  /*2910*/  @P3 STG.E.U16 desc[UR54][R8.64+0x2], R57 ;  /* 0x0000023908003986 */ /* 0x0005e8000c101536 */
[----:B------:R-:W3:Y:S01]  /*2920*/  @P2 LDG.E.LTC128B.U16 R92, desc[UR54][R10.64] ;  /* 0x000000360a5c2981 */ /* 0x000ee2000c1e1520 */
[----:B0-----:R-:W-:Y:S01]  /*2930*/  IADD3 R56, P3, R12, R20, RZ ;  /* 0x000000140c387210 */ /* 0x001fe20007f7e0ff */
[----:B------:R-:W-:Y:S01]  /*2940*/  BSSY B1, `(.L_x_32) ;  /* 0x0000011000017945 */ /* 0x000fe20003800000 */
[----:B------:R-:W-:-:S03]  /*2950*/  LEA R12, P4, R74, R8, 0x1 ;  /* 0x000000084a0c7211 */ /* 0x000fc600078808ff */
[----:B--2---:R-:W-:Y:S01]  /*2960*/  IMAD.X R57, R13, 0x1, R99, P3 ;  /* 0x000000010d397824 */ /* 0x004fe200018e0663 */
[----:B------:R-:W-:Y:S02]  /*2970*/  SHF.L.U64.HI R13, R74, 0x1, R77 ;  /* 0x000000014a0d7819 */ /* 0x000fe4000001024d */
[----:B------:R-:W-:Y:S01]  /*2980*/  ISETP.GT.AND P3, PT, R3, 0x1, P1 ;  /* 0x000000010300780c */ /* 0x000fe20000f64270 */
[----:B------:R-:W-:-:S04]  /*2990*/  IMAD.WIDE.U32 R56, R91, R98, R56 ;  /* 0x000000625b387225 */ /* 0x000fc800078e0038 */
[----:B------:R-:W-:Y:S01]  /*29a0*/  IMAD.X R13, R13, 0x1, R9, P4 ;  /* 0x000000010d0d7824 */ /* 0x000fe200020e0609 */
[----:B------:R-:W-:Y:S01]  /*29b0*/  LEA R20, P5, R56, R100, 0x1 ;  /* 0x0000006438147211 */ /* 0x000fe200078a08ff */
[----:B------:R-:W-:-:S05]  /*29c0*/  IMAD.IADD R21, R95, 0x1, R57 ;  /* 0x000000015f157824 */ /* 0x000fca00078e0239 */
[----:B------:R-:W-:Y:S01]  /*29d0*/  LEA.HI.X R21, R56, R101, R21, 0x1, P5 ;  /* 0x0000006538157211 */ /* 0x000fe200028f0c15 */
[----:B---3--:R-:W-:-:S05]  /*29e0*/  HADD2.F32 R5, -RZ, R92.H0_H0 ;  /* 0x2000005cff057230 */ /* 0x008fca0000004100 */
[----:B------:R-:W-:-:S04]  /*29f0*/  FMUL R5, R5, R72 ;  /* 0x0000004805057220 */ /* 0x000fc80000400000 */
[----:B------:R-:W-:-:S05]  /*2a00*/  FFMA R5, R58, R19, R5 ;  /* 0x000000133a057223 */ /* 0x000fca0000000005 */
[----:B------:R-:W-:-:S05]  /*2a10*/  F2FP.F16.F32.PACK_AB R5, RZ, R5 ;  /* 0x00000005ff05723e */ /* 0x000fca00000000ff */
[----:B------:R0:W-:Y:S01]  /*2a20*/  @P2 STG.E.U16 desc[UR54][R12.64], R5 ;  /* 0x000000050c002986 */ /* 0x0001e2000c101536 */
[----:B------:R-:W-:Y:S05]  /*2a30*/  @!P3 BRA `(.L_x_33) ;  /* 0x000000000004b947 */ /* 0x000fea0003800000 */
[----:B------:R2:W5:Y:S02]  /*2a40*/  LDG.E.LTC128B.U16 R92, desc[UR54][R20.64+0x2] ;  /* 0x00000236145c7981 */ /* 0x000564000c1e1520 */
.L_x_33:
[----:B------:R-:W-:Y:S05]  /*2a50*/  BSYNC B1 ;  /* 0x0000000000017941 */ /* 0x000fea0003800000 */
.L_x_32:
[----:B0----5:R-:W-:Y:S01]  /*2a60*/  HADD2.F32 R5, -RZ, R92.H0_H0 ;  /* 0x2000005cff057230 */ /* 0x021fe20000004100 */
[----:B------:R-:W-:Y:S01]  /*2a70*/  ISETP.GT.AND P2, PT, R3, 0x8, P0 ;  /* 0x000000080300780c */ /* 0x000fe20000744270 */
[----:B------:R-:W-:Y:S03]  /*2a80*/  BSSY B1, `(.L_x_34) ;  /* 0x0000007000017945 */ /* 0x000fe60003800000 */
[----:B------:R-:W-:-:S04]  /*2a90*/  FMUL R56, R5, R72 ;  /* 0x0000004805387220 */ /* 0x000fc80000400000 */
[----:B------:R-:W-:-:S05]  /*2aa0*/  FFMA R56, R59, R19, R56 ;  /* 0x000000133b387223 */ /* 0x000fca0000000038 */
[----:B------:R-:W-:-:S05]  /*2ab0*/  F2FP.F16.F32.PACK_AB R56, RZ, R56 ;  /* 0x00000038ff38723e */ /* 0x000fca00000000ff */
[----:B------:R0:W-:Y:S01]  /*2ac0*/  @P3 STG.E.U16 desc[UR54][R12.64+0x2], R56 ;  /* 0x000002380c003986 */ /* 0x0001e2000c101536 */
[----:B------:R-:W-:Y:S05]  /*2ad0*/  @!P2 BRA `(.L_x_35) ;  /* 0x000000000004a947 */ /* 0x000fea0003800000 */
[----:B------:R3:W5:Y:S02]  /*2ae0*/  LDG.E.LTC128B.U16 R92, desc[UR54][R14.64+0x10] ;  /* 0x000010360e5c7981 */ /* 0x000764000c1e1520 */
.L_x_35:
[----:B------:R-:W-:Y:S05]  /*2af0*/  BSYNC B1 ;  /* 0x0000000000017941 */ /* 0x000fea0003800000 */
.L_x_34:
[----:B-----5:R-:W-:Y:S01]  /*2b00*/  HADD2.F32 R5, -RZ, R92.H0_H0 ;  /* 0x2000005cff057230 */ /* 0x020fe20000004100 */
        /* <DEDUP_REMOVED lines=8> */
.L_x_37:
[----:B------:R-:W-:Y:S05]  /*2b90*/  BSYNC B1 ;  /* 0x0000000000017941 */ /* 0x000fea0003800000 */
.L_x_36:
[----:B----45:R-:W-:Y:S01]  /*2ba0*/  HADD2.F32 R5, -RZ, R92.H0_H0 ;  /* 0x2000005cff057230 */ /* 0x030fe20000004100 */
[----:B------:R-:W-:Y:S01]  /*2bb0*/  ISETP.GT.AND P2, PT, R3, 0x8, P1 ;  /* 0x000000080300780c */ /* 0x000fe20000f44270 */
[----:B------:R-:W-:Y:S03]  /*2bc0*/  BSSY B1, `(.L_x_38) ;  /* 0x0000007000017945 */ /* 0x000fe60003800000 */
[----:B0-----:R-:W-:-:S04]  /*2bd0*/  FMUL R56, R5, R72 ;  /* 0x0000004805387220 */ /* 0x001fc80000400000 */
[----:B------:R-:W-:-:S05]  /*2be0*/  FFMA R56, R61, R19, R56 ;  /* 0x000000133d387223 */ /* 0x000fca0000000038 */
[----:B------:R-:W-:-:S05]  /*2bf0*/  F2FP.F16.F32.PACK_AB R56, RZ, R56 ;  /* 0x00000038ff38723e */ /* 0x000fca00000000ff */
[----:B------:R0:W-:Y:S01]  /*2c00*/  @P3 STG.E.U16 desc[UR54][R8.64+0x12], R56 ;  /* 0x0000123808003986 */ /* 0x0001e2000c101536 */
[----:B------:R-:W-:Y:S05]  /*2c10*/  @!P2 BRA `(.L_x_39) ;  /* 0x000000000004a947 */ /* 0x000fea0003800000 */
[----:B------:R4:W5:Y:S02]  /*2c20*/  LDG.E.LTC128B.U16 R92, desc[UR54][R20.64+0x10] ;  /* 0x00001036145c7981 */ /* 0x000964000c1e1520 */
.L_x_39:
[----:B------:R-:W-:Y:S05]  /*2c30*/  BSYNC B1 ;  /* 0x0000000000017941 */ /* 0x000fea0003800000 */
.L_x_38:
        /* <DEDUP_REMOVED lines=9> */
.L_x_41:
[----:B------:R-:W-:Y:S05]  /*2cd0*/  BSYNC B1 ;  /* 0x0000000000017941 */ /* 0x000fea0003800000 */
.L_x_40:
        /* <DEDUP_REMOVED lines=9> */
.L_x_43:
[----:B------:R-:W-:Y:S05]  /*2d70*/  BSYNC B1 ;  /* 0x0000000000017941 */ /* 0x000fea0003800000 */
.L_x_42:
        /* <DEDUP_REMOVED lines=9> */
.L_x_45:
[----:B------:R-:W-:Y:S05]  /*2e10*/  BSYNC B1 ;  /* 0x0000000000017941 */ /* 0x000fea0003800000 */
.L_x_44:
        /* <DEDUP_REMOVED lines=9> */
.L_x_47:
[----:B------:R-:W-:Y:S05]  /*2eb0*/  BSYNC B1 ;  /* 0x0000000000017941 */ /* 0x000fea0003800000 */
.L_x_46:
        /* <DEDUP_REMOVED lines=9> */
.L_x_49:
[----:B------:R-:W-:Y:S05]  /*2f50*/  BSYNC B1 ;  /* 0x0000000000017941 */ /* 0x000fea0003800000 */
.L_x_48:
        /* <DEDUP_REMOVED lines=9> */
.L_x_51:
[----:B------:R-:W-:Y:S05]  /*2ff0*/  BSYNC B1 ;  /* 0x0000000000017941 */ /* 0x000fea0003800000 */
.L_x_50:
        /* <DEDUP_REMOVED lines=9> */
.L_x_53:
[----:B------:R-:W-:Y:S05]  /*3090*/  BSYNC B1 ;  /* 0x0000000000017941 */ /* 0x000fea0003800000 */
.L_x_52:
[----:B0----5:R-:W-:Y:S01]  /*30a0*/  HADD2.F32 R5, -RZ, R92.H0_H0 ;  /* 0x2000005cff057230 */ /* 0x021fe20000004100 */
[----:B------:R-:W-:Y:S01]  /*30b0*/  ISETP.GT.AND P2, PT, R3, 0x18, P1 ;  /* 0x000000180300780c */ /* 0x000fe20000f44270 */
[----:B------:R-:W-:Y:S03]  /*30c0*/  BSSY B1, `(.L_x_54) ;  /* 0x0000007000017945 */ /* 0x000fe60003800000 */
[----:B-1-3--:R-:W-:-:S04]  /*30d0*/  FMUL R14, R5, R72 ;  /* 0x00000048050e7220 */ /* 0x00afc80000400000 */
[----:B------:R-:W-:-:S05]  /*30e0*/  FFMA R14, R69, R19, R14 ;  /* 0x00000013450e7223 */ /* 0x000fca000000000e */
[----:B------:R-:W-:-:S05]  /*30f0*/  F2FP.F16.F32.PACK_AB R14, RZ, R14 ;  /* 0x0000000eff0e723e */ /* 0x000fca00000000ff */
[----:B------:R0:W-:Y:S01]  /*3100*/  @P0 STG.E.U16 desc[UR54][R8.64+0x32], R14 ;  /* 0x0000320e08000986 */ /* 0x0001e2000c101536 */
[----:B------:R-:W-:Y:S05]  /*3110*/  @!P2 BRA `(.L_x_55) ;  /* 0x000000000004a947 */ /* 0x000fea0003800000 */
[----:B------:R1:W5:Y:S02]  /*3120*/  LDG.E.LTC128B.U16 R92, desc[UR54][R20.64+0x30] ;  /* 0x00003036145c7981 */ /* 0x000364000c1e1520 */
.L_x_55:
[----:B------:R-:W-:Y:S05]  /*3130*/  BSYNC B1 ;  /* 0x0000000000017941 */ /* 0x000fea0003800000 */
.L_x_54:
        /* <DEDUP_REMOVED lines=9> */
.L_x_57:
[----:B------:R-:W-:Y:S05]  /*31d0*/  BSYNC B1 ;  /* 0x0000000000017941 */ /* 0x000fea0003800000 */
.L_x_56:
[----:B---3-5:R-:W-:Y:S01]  /*31e0*/  HADD2.F32 R5, -RZ, R92.H0_H0 ;  /* 0x2000005cff057230 */ /* 0x028fe20000004100 */
[----:B------:R-:W-:Y:S01]  /*31f0*/  ISETP.GT.AND P1, PT, R4, 0x80, PT ;  /* 0x000000800400780c */ /* 0x000fe20003f24270 */
[----:B------:R-:W-:Y:S01]  /*3200*/  BSSY B1, `(.L_x_58) ;  /* 0x000000a000017945 */ /* 0x000fe20003800000 */
[----:B------:R-:W-:Y:S02]  /*3210*/  IADD3 R56, P2, R6, UR40, RZ ;  /* 0x0000002806387c10 */ /* 0x000fe4000ff5e0ff */
[----:B0-----:R-:W-:Y:S01]  /*3220*/  FMUL R14, R5, R72 ;  /* 0x00000048050e7220 */ /* 0x001fe20000400000 */
[----:B------:R-:W-:Y:S02]  /*3230*/  ISETP.GT.AND P3, PT, R3, RZ, P1 ;  /* 0x000000ff0300720c */ /* 0x000fe40000f64270 */
[----:B------:R-:W-:Y:S01]  /*3240*/  IADD3.X R57, R7, UR39, RZ, P2, !PT ;  /* 0x0000002707397c10 */ /* 0x000fe200097fe4ff */
[----:B------:R-:W-:-:S05]  /*3250*/  FFMA R14, R71, R19, R14 ;  /* 0x00000013470e7223 */ /* 0x000fca000000000e */
[----:B------:R-:W-:-:S05]  /*3260*/  F2FP.F16.F32.PACK_AB R14, RZ, R14 ;  /* 0x0000000eff0e723e */ /* 0x000fca00000000ff */
[----:B------:R0:W-:Y:S01]  /*3270*/  @P0 STG.E.U16 desc[UR54][R12.64+0x32], R14 ;  /* 0x0000320e0c000986 */ /* 0x0001e2000c101536 */
[----:B------:R-:W-:Y:S05]  /*3280*/  @!P3 BRA `(.L_x_59) ;  /* 0x000000000004b947 */ /* 0x000fea0003800000 */
[----:B------:R3:W5:Y:S02]  /*3290*/  LDG.E.LTC128B.U16 R92, desc[UR54][R56.64] ;  /* 0x00000036385c7981 */ /* 0x000764000c1e1520 */
.L_x_59:
[----:B------:R-:W-:Y:S05]  /*32a0*/  BSYNC B1 ;  /* 0x0000000000017941 */ /* 0x000fea0003800000 */
.L_x_58:
[----:B-----5:R-:W-:Y:S01]  /*32b0*/  HADD2.F32 R5, -RZ, R92.H0_H0 ;  /* 0x2000005cff057230 */ /* 0x020fe20000004100 */
[----:B0-----:R-:W-:Y:S01]  /*32c0*/  IADD3 R14, P0, R8, R73, RZ ;  /* 0x00000049080e7210 */ /* 0x001fe20007f1e0ff */
[----:B------:R-:W-:Y:S01]  /*32d0*/  BSSY B1, `(.L_x_60) ;  /* 0x000000b000017945 */ /* 0x000fe20003800000 */
[----:B------:R-:W-:Y:S02]  /*32e0*/  ISETP.GT.AND P2, PT, R3, 0x1, P1 ;  /* 0x000000010300780c */ /* 0x000fe40000f44270 */
[----:B------:R-:W-:Y:S01]  /*32f0*/  FMUL R5, R5, R72 ;  /* 0x0000004805057220 */ /* 0x000fe20000400000 */
[----:B------:R-:W-:-:S03]  /*3300*/  IMAD.X R15, R9, 0x1, R75, P0 ;  /* 0x00000001090f7824 */ /* 0x000fc600000e064b */
[----:B------:R-:W-:-:S05]  /*3310*/  FFMA R5, R40, R19, R5 ;  /* 0x0000001328057223 */ /* 0x000fca0000000005 */
[----:B------:R-:W-:-:S05]  /*3320*/  F2FP.F16.F32.PACK_AB R5, RZ, R5 ;  /* 0x00000005ff05723e */ /* 0x000fca00000000ff */
[----:B------:R0:W-:Y:S01]  /*3330*/  @P3 STG.E.U16 desc[UR54][R14.64], R5 ;  /* 0x000000050e003986 */ /* 0x0001e2000c101536 */
[----:B------:R-:W-:Y:S05]  /*3340*/  @!P2 BRA `(.L_x_61) ;  /* 0x00000000000ca947 */ /* 0x000fea0003800000 */
[----:B-12-4-:R-:W-:-:S04]  /*3350*/  IADD3 R20, P0, R6, UR41, RZ ;  /* 0x0000002906147c10 */ /* 0x016fc8000ff1e0ff */
[----:B------:R-:W-:-:S05]  /*3360*/  IADD3.X R21, R7, UR39, RZ, P0, !PT ;  /* 0x0000002707157c10 */ /* 0x000fca00087fe4ff */
[----:B------:R1:W5:Y:S04]  /*3370*/  LDG.E.LTC128B.U16 R92, desc[UR54][R20.64] ;  /* 0x00000036145c7981 */ /* 0x000368000c1e1520 */
.L_x_61:
[----:B------:R-:W-:Y:S05]  /*3380*/  BSYNC B1 ;  /* 0x0000000000017941 */ /* 0x000fea0003800000 */
.L_x_60:
[----:B0----5:R-:W-:Y:S01]  /*3390*/  HADD2.F32 R5, -RZ, R92.H0_H0 ;  /* 0x2000005cff057230 */ /* 0x021fe20000004100 */
[----:B------:R-:W-:Y:S01]  /*33a0*/  ISETP.GT.AND P0, PT, R4, 0x88, PT ;  /* 0x000000880400780c */ /* 0x000fe20003f04270 */
[----:B------:R-:W-:Y:S03]  /*33b0*/  BSSY B1, `(.L_x_62) ;  /* 0x000000c000017945 */ /* 0x000fe60003800000 */
[----:B-12-4-:R-:W-:Y:S01]  /*33c0*/  FMUL R20, R5, R72 ;  /* 0x0000004805147220 */ /* 0x016fe20000400000 */
[----:B------:R-:W-:-:S03]  /*33d0*/  ISETP.GT.AND P3, PT, R3, RZ, P0 ;  /* 0x000000ff0300720c */ /* 0x000fc60000764270 */
[----:B------:R-:W-:Y:S01]  /*33e0*/  FFMA R41, R41, R19, R20 ;  /* 0x0000001329297223 */ /* 0x000fe20000000014 */
[----:B------:R-:W-:-:S04]  /*33f0*/  IADD3 R20, P4, R8, R82, RZ ;  /* 0x0000005208147210 */ /* 0x000fc80007f9e0ff */
[----:B------:R-:W-:Y:S01]  /*3400*/  F2FP.F16.F32.PACK_AB R41, RZ, R41 ;  /* 0x00000029ff29723e */ /* 0x000fe200000000ff */
[----:B------:R-:W-:Y:S01]  /*3410*/  IMAD.X R21, R9, 0x1, R75, P4 ;  /* 0x0000000109157824 */ /* 0x000fe200020e064b */
[----:B------:R-:W-:-:S04]  /*3420*/  IADD3 R58, P4, R10, UR40, RZ ;  /* 0x000000280a3a7c10 */ /* 0x000fc8000ff9e0ff */
[----:B------:R0:W-:Y:S01]  /*3430*/  @P2 STG.E.U16 desc[UR54][R20.64], R41 ;  /* 0x0000002914002986 */ /* 0x0001e2000c101536 */
[----:B------:R-:W-:Y:S01]  /*3440*/  IADD3.X R59, R11, UR39, RZ, P4, !PT ;  /* 0x000000270b3b7c10 */ /* 0x000fe2000a7fe4ff */
[----:B------:R-:W-:Y:S07]  /*3450*/  @!P3 BRA `(.L_x_63) ;  /* 0x000000000004b947 */ /* 0x000fee0003800000 */
[----:B------:R1:W5:Y:S02]  /*3460*/  LDG.E.LTC128B.U16 R92, desc[UR54][R58.64] ;  /* 0x000000363a5c7981 */ /* 0x000364000c1e1520 */
.L_x_63:
[----:B------:R-:W-:Y:S05]  /*3470*/  BSYNC B1 ;  /* 0x0000000000017941 */ /* 0x000fea0003800000 */
.L_x_62:
        /* <DEDUP_REMOVED lines=10> */
[----:B------:R-:W-:-:S04]  /*3520*/  IADD3 R40, P3, R10, UR41, RZ ;  /* 0x000000290a287c10 */ /* 0x000fc8000ff7e0ff */
[----:B------:R-:W-:-:S05]  /*3530*/  IADD3.X R41, R11, UR39, RZ, P3, !PT ;  /* 0x000000270b297c10 */ /* 0x000fca0009ffe4ff */
[----:B------:R2:W5:Y:S04]  /*3540*/  LDG.E.LTC128B.U16 R92, desc[UR54][R40.64] ;  /* 0x00000036285c7981 */ /* 0x000568000c1e1520 */
.L_x_65:
[----:B------:R-:W-:Y:S05]  /*3550*/  BSYNC B1 ;  /* 0x0000000000017941 */ /* 0x000fea0003800000 */
.L_x_64:
[----:B0----5:R-:W-:Y:S01]  /*3560*/  HADD2.F32 R5, -RZ, R92.H0_H0 ;  /* 0x2000005cff057230 */ /* 0x021fe20000004100 */
[----:B------:R-:W-:Y:S01]  /*3570*/  ISETP.GT.AND P3, PT, R3, 0x8, P1 ;  /* 0x000000080300780c */ /* 0x000fe20000f64270 */
[----:B------:R-:W-:Y:S03]  /*3580*/  BSSY B1, `(.L_x_66) ;  /* 0x000000b000017945 */ /* 0x000fe60003800000 */
[----:B--2---:R-:W-:-:S04]  /*3590*/  FMUL R40, R5, R72 ;  /* 0x0000004805287220 */ /* 0x004fc80000400000 */
[----:B------:R-:W-:Y:S01]  /*35a0*/  FFMA R43, R43, R19, R40 ;  /* 0x000000132b2b7223 */ /* 0x000fe20000000028 */
[----:B------:R-:W-:-:S04]  /*35b0*/  IADD3 R40, P4, R12, R82, RZ ;  /* 0x000000520c287210 */ /* 0x000fc80007f9e0ff */
[----:B------:R-:W-:Y:S01]  /*35c0*/  F2FP.F16.F32.PACK_AB R43, RZ, R43 ;  /* 0x0000002bff2b723e */ /* 0x000fe200000000ff */
[----:B------:R-:W-:-:S05]  /*35d0*/  IMAD.X R41, R13, 0x1, R75, P4 ;  /* 0x000000010d297824 */ /* 0x000fca00020e064b */
[----:B------:R0:W-:Y:S01]  /*35e0*/  @P2 STG.E.U16 desc[UR54][R40.64], R43 ;  /* 0x0000002b28002986 */ /* 0x0001e2000c101536 */
[----:B------:R-:W-:Y:S05]  /*35f0*/  @!P3 BRA `(.L_x_67) ;  /* 0x00000000000cb947 */ /* 0x000fea0003800000 */
[----:B0-----:R-:W-:-:S04]  /*3600*/  IADD3 R40, P2, R6, UR42, RZ ;  /* 0x0000002a06287c10 */ /* 0x001fc8000ff5e0ff */
[----:B------:R-:W-:-:S05]  /*3610*/  IADD3.X R41, R7, UR39, RZ, P2, !PT ;  /* 0x0000002707297c10 */ /* 0x000fca00097fe4ff */
[----:B------:R2:W5:Y:S04]  /*3620*/  LDG.E.LTC128B.U16 R92, desc[UR54][R40.64] ;  /* 0x00000036285c7981 */ /* 0x000568000c1e1520 */
.L_x_67:
[----:B------:R-:W-:Y:S05]  /*3630*/  BSYNC B1 ;  /* 0x0000000000017941 */ /* 0x000fea0003800000 */
.L_x_66:
[----:B-----5:R-:W-:Y:S01]  /*3640*/  HADD2.F32 R5, -RZ, R92.H0_H0 ;  /* 0x2000005cff057230 */ /* 0x020fe20000004100 */
[----:B0-2---:R-:W-:Y:S01]  /*3650*/  IADD3 R40, P4, R8, R83, RZ ;  /* 0x0000005308287210 */ /* 0x005fe20007f9e0ff */
        /* <DEDUP_REMOVED lines=8> */
[----:B0-----:R-:W-:-:S04]  /*36e0*/  IADD3 R40, P3, R6, UR43, RZ ;  /* 0x0000002b06287c10 */ /* 0x001fc8000ff7e0ff */
[----:B------:R-:W-:-:S05]  /*36f0*/  IADD3.X R41, R7, UR39, RZ, P3, !PT ;  /* 0x0000002707297c10 */ /* 0x000fca0009ffe4ff */
[----:B------:R2:W5:Y:S04]  /*3700*/  LDG.E.LTC128B.U16 R92, desc[UR54][R40.64] ;  /* 0x00000036285c7981 */ /* 0x000568000c1e1520 */
.L_x_69:
[----:B------:R-:W-:Y:S05]  /*3710*/  BSYNC B1 ;  /* 0x0000000000017941 */ /* 0x000fea0003800000 */
.L_x_68:
        /* <DEDUP_REMOVED lines=13> */
.L_x_71:
[----:B------:R-:W-:Y:S05]  /*37f0*/  BSYNC B1 ;  /* 0x0000000000017941 */ /* 0x000fea0003800000 */
.L_x_70:
        /* <DEDUP_REMOVED lines=13> */
.L_x_73:
[----:B------:R-:W-:Y:S05]  /*38d0*/  BSYNC B1 ;  /* 0x0000000000017941 */ /* 0x000fea0003800000 */
.L_x_72:
        /* <DEDUP_REMOVED lines=13> */
.L_x_75:
[----:B------:R-:W-:Y:S05]  /*39b0*/  BSYNC B1 ;  /* 0x0000000000017941 */ /* 0x000fea0003800000 */
.L_x_74:
        /* <DEDUP_REMOVED lines=13> */
.L_x_77:
[----:B------:R-:W-:Y:S05]  /*3a90*/  BSYNC B1 ;  /* 0x0000000000017941 */ /* 0x000fea0003800000 */
.L_x_76:
        /* <DEDUP_REMOVED lines=13> */
.L_x_79:
[----:B------:R-:W-:Y:S05]  /*3b70*/  BSYNC B1 ;  /* 0x0000000000017941 */ /* 0x000fea0003800000 */
.L_x_78:
        /* <DEDUP_REMOVED lines=13> */
.L_x_81:
[----:B------:R-:W-:Y:S05]  /*3c50*/  BSYNC B1 ;  /* 0x0000000000017941 */ /* 0x000fea0003800000 */
.L_x_80:
        /* <DEDUP_REMOVED lines=13> */
.L_x_83:
[----:B------:R-:W-:Y:S05]  /*3d30*/  BSYNC B1 ;  /* 0x0000000000017941 */ /* 0x000fea0003800000 */
.L_x_82:
[----:B-----5:R-:W-:Y:S01]  /*3d40*/  HADD2.F32 R5, -RZ, R92.H0_H0 ;  /* 0x2000005cff057230 */ /* 0x020fe20000004100 */
[----:B0-2---:R-:W-:Y:S01]  /*3d50*/  IADD3 R40, P2, R8, R87, RZ ;  /* 0x0000005708287210 */ /* 0x005fe20007f5e0ff */
[----:B------:R-:W-:Y:S01]  /*3d60*/  BSSY B1, `(.L_x_84) ;  /* 0x000000b000017945 */ /* 0x000fe20003800000 */
[----:B------:R-:W-:Y:S02]  /*3d70*/  ISETP.GT.AND P1, PT, R3, 0x19, P1 ;  /* 0x000000190300780c */ /* 0x000fe40000f24270 */
[----:B------:R-:W-:Y:S01]  /*3d80*/  FMUL R5, R5, R72 ;  /* 0x0000004805057220 */ /* 0x000fe20000400000 */
[----:B------:R-:W-:Y:S01]  /*3d90*/  IMAD.X R41, R9, 0x1, R75, P2 ;  /* 0x0000000109297824 */ /* 0x000fe200010e064b */
[----:B------:R-:W-:Y:S02]  /*3da0*/  IADD3 R6, P2, R6, UR47, RZ ;  /* 0x0000002f06067c10 */ /* 0x000fe4000ff5e0ff */
[----:B------:R-:W-:Y:S02]  /*3db0*/  FFMA R5, R52, R19, R5 ;  /* 0x0000001334057223 */ /* 0x000fe40000000005 */
[----:B------:R-:W-:-:S03]  /*3dc0*/  IADD3.X R7, R7, UR39, RZ, P2, !PT ;  /* 0x0000002707077c10 */ /* 0x000fc600097fe4ff */
[----:B------:R-:W-:-:S05]  /*3dd0*/  F2FP.F16.F32.PACK_AB R5, RZ, R5 ;  /* 0x00000005ff05723e */ /* 0x000fca00000000ff */
[----:B------:R0:W-:Y:S01]  /*3de0*/  @P3 STG.E.U16 desc[UR54][R40.64], R5 ;  /* 0x0000000528003986 */ /* 0x0001e2000c101536 */
[----:B------:R-:W-:Y:S05]  /*3df0*/  @!P1 BRA `(.L_x_85) ;  /* 0x0000000000049947 */ /* 0x000fea0003800000 */
[----:B------:R2:W5:Y:S02]  /*3e00*/  LDG.E.LTC128B.U16 R92, desc[UR54][R6.64] ;  /* 0x00000036065c7981 */ /* 0x000564000c1e1520 */
.L_x_85:
[----:B------:R-:W-:Y:S05]  /*3e10*/  BSYNC B1 ;  /* 0x0000000000017941 */ /* 0x000fea0003800000 */
.L_x_84:
        /* <DEDUP_REMOVED lines=13> */
.L_x_87:
[----:B------:R-:W-:Y:S05]  /*3ef0*/  BSYNC B1 ;  /* 0x0000000000017941 */ /* 0x000fea0003800000 */
.L_x_86:
        /* <DEDUP_REMOVED lines=13> */
.L_x_89:
[----:B------:R-:W-:Y:S05]  /*3fd0*/  BSYNC B1 ;  /* 0x0000000000017941 */ /* 0x000fea0003800000 */
.L_x_88:
[----:B0----5:R-:W-:Y:S01]  /*3fe0*/  HADD2.F32 R5, -RZ, R92.H0_H0 ;  /* 0x2000005cff057230 */ /* 0x021fe20000004100 */
[----:B------:R-:W-:Y:S01]  /*3ff0*/  ISETP.GT.AND P0, PT, R4, 0x100, PT ;  /* 0x000001000400780c */ /* 0x000fe20003f04270 */
[----:B------:R-:W-:Y:S03]  /*4000*/  BSSY B1, `(.L_x_90) ;  /* 0x000000c000017945 */ /* 0x000fe60003800000 */
[----:B------:R-:W-:Y:S01]  /*4010*/  FMUL R6, R5, R72 ;  /* 0x0000004805067220 */ /* 0x000fe20000400000 */
[----:B------:R-:W-:-:S03]  /*4020*/  ISETP.GT.AND P2, PT, R3, RZ, P0 ;  /* 0x000000ff0300720c */ /* 0x000fc60000744270 */
        /* <DEDUP_REMOVED lines=9> */
.L_x_91:
[----:B------:R-:W-:Y:S05]  /*40c0*/  BSYNC B1 ;  /* 0x0000000000017941 */ /* 0x000fea0003800000 */
.L_x_90:
[----:B-----5:R-:W-:Y:S01]  /*40d0*/  HADD2.F32 R5, -RZ, R92.H0_H0 ;  /* 0x2000005cff057230 */ /* 0x020fe20000004100 */
[----:B0---4-:R-:W-:Y:S01]  /*40e0*/  IADD3 R6, P1, R14, R73, RZ ;  /* 0x000000490e067210 */ /* 0x011fe20007f3e0ff */
        /* <DEDUP_REMOVED lines=11> */
.L_x_93:
[----:B------:R-:W-:Y:S05]  /*41a0*/  BSYNC B1 ;  /* 0x0000000000017941 */ /* 0x000fea0003800000 */
.L_x_92:
[----:B0----5:R-:W-:Y:S01]  /*41b0*/  HADD2.F32 R5, -RZ, R92.H0_H0 ;  /* 0x2000005cff057230 */ /* 0x021fe20000004100 */
[----:B------:R-:W-:Y:S01]  /*41c0*/  ISETP.GT.AND P1, PT, R4, 0x108, PT ;  /* 0x000001080400780c */ /* 0x000fe20003f24270 */
[----:B------:R-:W-:Y:S01]  /*41d0*/  BSSY B1, `(.L_x_94) ;  /* 0x000000c000017945 */ /* 0x000fe20003800000 */
[----:B------:R-:W-:Y:S02]  /*41e0*/  IADD3 R4, P4, R14, R82, RZ ;  /* 0x000000520e047210 */ /* 0x000fe40007f9e0ff */
[----:B----4-:R-:W-:Y:S01]  /*41f0*/  FMUL R6, R5, R72 ;  /* 0x0000004805067220 */ /* 0x010fe20000400000 */
[----:B------:R-:W-:Y:S02]  /*4200*/  ISETP.GT.AND P2, PT, R3, RZ, P1 ;  /* 0x000000ff0300720c */ /* 0x000fe40000f44270 */
[----:B------:R-:W-:Y:S02]  /*4210*/  IMAD.X R5, R15, 0x1, R75, P4 ;  /* 0x000000010f057824 */ /* 0x000fe400020e064b */
[----:B------:R-:W-:-:S05]  /*4220*/  FFMA R6, R25, R19, R6 ;  /* 0x0000001319067223 */ /* 0x000fca0000000006 */
[----:B------:R-:W-:-:S05]  /*4230*/  F2FP.F16.F32.PACK_AB R6, RZ, R6 ;  /* 0x00000006ff06723e */ /* 0x000fca00000000ff */
[----:B------:R0:W-:Y:S01]  /*4240*/  @P3 STG.E.U16 desc[UR54][R4.64], R6 ;  /* 0x0000000604003986 */ /* 0x0001e2000c101536 */
[----:B------:R-:W-:Y:S05]  /*4250*/  @!P2 BRA `(.L_x_95) ;  /* 0x00000000000ca947 */ /* 0x000fea0003800000 */
[----:B0-----:R-:W-:-:S04]  /*4260*/  IADD3 R4, P3, R58, UR40, RZ ;  /* 0x000000283a047c10 */ /* 0x001fc8000ff7e0ff */
[----:B------:R-:W-:-:S05]  /*4270*/  IADD3.X R5, R59, UR39, RZ, P3, !PT ;  /* 0x000000273b057c10 */ /* 0x000fca0009ffe4ff */
[----:B------:R4:W5:Y:S04]  /*4280*/  LDG.E.LTC128B.U16 R92, desc[UR54][R4.64] ;  /* 0x00000036045c7981 */ /* 0x000968000c1e1520 */
.L_x_95:
[----:B------:R-:W-:Y:S05]  /*4290*/  BSYNC B1 ;  /* 0x0000000000017941 */ /* 0x000fea0003800000 */
.L_x_94:
[----:B0---45:R-:W-:Y:S01]  /*42a0*/  HADD2.F32 R5, -RZ, R92.H0_H0 ;  /* 0x2000005cff057230 */ /* 0x031fe20000004100 */
[----:B------:R-:W-:Y:S01]  /*42b0*/  IADD3 R4, P4, R20, R73, RZ ;  /* 0x0000004914047210 */ /* 0x000fe20007f9e0ff */
[----:B------:R-:W-:Y:S01]  /*42c0*/  BSSY B1, `(.L_x_96) ;  /* 0x000000b000017945 */ /* 0x000fe20003800000 */
[----:B------:R-:W-:Y:S02]  /*42d0*/  ISETP.GT.AND P3, PT, R3, 0x1, P1 ;  /* 0x000000010300780c */ /* 0x000fe40000f64270 */
[----:B------:R-:W-:-:S04]  /*42e0*/  FMUL R5, R5, R72 ;  /* 0x0000004805057220 */ /* 0x000fc80000400000 */
[----:B------:R-:W-:-:S05]  /*42f0*/  FFMA R5, R26, R19, R5 ;  /* 0x000000131a057223 */ /* 0x000fca0000000005 */
[----:B------:R-:W-:Y:S01]  /*4300*/  F2FP.F16.F32.PACK_AB R6, RZ, R5 ;  /* 0x00000005ff06723e */ /* 0x000fe200000000ff */
[----:B------:R-:W-:-:S05]  /*4310*/  IMAD.X R5, R21, 0x1, R75, P4 ;  /* 0x0000000115057824 */ /* 0x000fca00020e064b */
[----:B------:R0:W-:Y:S01]  /*4320*/  @P2 STG.E.U16 desc[UR54][R4.64], R6 ;  /* 0x0000000604002986 */ /* 0x0001e2000c101536 */
[----:B------:R-:W-:Y:S05]  /*4330*/  @!P3 BRA `(.L_x_97) ;  /* 0x00000000000cb947 */ /* 0x000fea0003800000 */
[----:B0-----:R-:W-:-:S04]  /*4340*/  IADD3 R4, P2, R58, UR41, RZ ;  /* 0x000000293a047c10 */ /* 0x001fc8000ff5e0ff */
[----:B------:R-:W-:-:S05]  /*4350*/  IADD3.X R5, R59, UR39, RZ, P2, !PT ;  /* 0x000000273b057c10 */ /* 0x000fca00097fe4ff */
[----:B------:R4:W5:Y:S04]  /*4360*/  LDG.E.LTC128B.U16 R92, desc[UR54][R4.64] ;  /* 0x00000036045c7981 */ /* 0x000968000c1e1520 */
.L_x_97:
[----:B------:R-:W-:Y:S05]  /*4370*/  BSYNC B1 ;  /* 0x0000000000017941 */ /* 0x000fea0003800000 */
.L_x_96:
[----:B0---45:R-:W-:Y:S01]  /*4380*/  HADD2.F32 R5, -RZ, R92.H0_H0 ;  /* 0x2000005cff057230 */ /* 0x031fe20000004100 */
[----:B------:R-:W-:Y:S01]  /*4390*/  ISETP.GT.AND P2, PT, R3, 0x8, P0 ;  /* 0x000000080300780c */ /* 0x000fe20000744270 */
[----:B------:R-:W-:Y:S03]  /*43a0*/  BSSY B1, `(.L_x_98) ;  /* 0x000000b000017945 */ /* 0x000fe60003800000 */
[----:B------:R-:W-:-:S04]  /*43b0*/  FMUL R4, R5, R72 ;  /* 0x0000004805047220 */ /* 0x000fc80000400000 */
        /* <DEDUP_REMOVED lines=9> */
.L_x_99:
[----:B------:R-:W-:Y:S05]  /*4450*/  BSYNC B1 ;  /* 0x0000000000017941 */ /* 0x000fea0003800000 */
.L_x_98:
        /* <DEDUP_REMOVED lines=13> */
.L_x_101:
[----:B------:R-:W-:Y:S05]  /*4530*/  BSYNC B1 ;  /* 0x0000000000017941 */ /* 0x000fea0003800000 */
.L_x_100:
        /* <DEDUP_REMOVED lines=13> */
.L_x_103:
[----:B------:R-:W-:Y:S05]  /*4610*/  BSYNC B1 ;  /* 0x0000000000017941 */ /* 0x000fea0003800000 */
.L_x_102:
        /* <DEDUP_REMOVED lines=13> */
.L_x_105:
[----:B------:R-:W-:Y:S05]  /*46f0*/  BSYNC B1 ;  /* 0x0000000000017941 */ /* 0x000fea0003800000 */
.L_x_104:
        /* <DEDUP_REMOVED lines=13> */
.L_x_107:
[----:B------:R-:W-:Y:S05]  /*47d0*/  BSYNC B1 ;  /* 0x0000000000017941 */ /* 0x000fea0003800000 */
.L_x_106:
        /* <DEDUP_REMOVED lines=13> */
.L_x_109:
[----:B------:R-:W-:Y:S05]  /*48b0*/  BSYNC B1 ;  /* 0x0000000000017941 */ /* 0x000fea0003800000 */
.L_x_108:
        /* <DEDUP_REMOVED lines=13> */
.L_x_111:
[----:B------:R-:W-:Y:S05]  /*4990*/  BSYNC B1 ;  /* 0x0000000000017941 */ /* 0x000fea0003800000 */
.L_x_110:
        /* <DEDUP_REMOVED lines=13> */
.L_x_113:
[----:B------:R-:W-:Y:S05]  /*4a70*/  BSYNC B1 ;  /* 0x0000000000017941 */ /* 0x000fea0003800000 */
.L_x_112:
        /* <DEDUP_REMOVED lines=13> */
.L_x_115:
[----:B------:R-:W-:Y:S05]  /*4b50*/  BSYNC B1 ;  /* 0x0000000000017941 */ /* 0x000fea0003800000 */
.L_x_114:
[----:B0---45:R-:W-:Y:S01]  /*4b60*/  HADD2.F32 R5, -RZ, R92.H0_H0 ;  /* 0x2000005cff057230 */ /* 0x031fe20000004100 */
[----:B------:R-:W-:Y:S01]  /*4b70*/  IADD3 R4, P3, R14, R87, RZ ;  /* 0x000000570e047210 */ /* 0x000fe20007f7e0ff */
[----:B------:R-:W-:Y:S01]  /*4b80*/  BSSY B1, `(.L_x_116) ;  /* 0x000000c000017945 */ /* 0x000fe20003800000 */
[----:B------:R-:W-:Y:S02]  /*4b90*/  ISETP.GT.AND P0, PT, R3, 0x19, P0 ;  /* 0x000000190300780c */ /* 0x000fe40000704270 */
[----:B------:R-:W-:-:S04]  /*4ba0*/  FMUL R5, R5, R72 ;  /* 0x0000004805057220 */ /* 0x000fc80000400000 */
[----:B------:R-:W-:-:S05]  /*4bb0*/  FFMA R5, R36, R19, R5 ;  /* 0x0000001324057223 */ /* 0x000fca0000000005 */
[----:B------:R-:W-:Y:S01]  /*4bc0*/  F2FP.F16.F32.PACK_AB R7, RZ, R5 ;  /* 0x00000005ff07723e */ /* 0x000fe200000000ff */
[----:B------:R-:W-:Y:S01]  /*4bd0*/  IMAD.X R5, R15, 0x1, R75, P3 ;  /* 0x000000010f057824 */ /* 0x000fe200018e064b */
[----:B------:R-:W-:Y:S02]  /*4be0*/  IADD3 R6, P3, R56, UR47, RZ ;  /* 0x0000002f38067c10 */ /* 0x000fe4000ff7e0ff */
[----:B--2---:R-:W-:Y:S02]  /*4bf0*/  PRMT R8, R7, 0x7610, R8 ;  /* 0x0000761007087816 */ /* 0x004fe40000000008 */
[----:B------:R-:W-:-:S03]  /*4c00*/  IADD3.X R7, R57, UR39, RZ, P3, !PT ;  /* 0x0000002739077c10 */ /* 0x000fc60009ffe4ff */
[----:B------:R0:W-:Y:S01]  /*4c10*/  @P2 STG.E.U16 desc[UR54][R4.64], R8 ;  /* 0x0000000804002986 */ /* 0x0001e2000c101536 */
[----:B------:R-:W-:Y:S05]  /*4c20*/  @!P0 BRA `(.L_x_117) ;  /* 0x0000000000048947 */ /* 0x000fea0003800000 */
[----:B------:R2:W5:Y:S02]  /*4c30*/  LDG.E.LTC128B.U16 R92, desc[UR54][R6.64] ;  /* 0x00000036065c7981 */ /* 0x000564000c1e1520 */
.L_x_117:
[----:B------:R-:W-:Y:S05]  /*4c40*/  BSYNC B1 ;  /* 0x0000000000017941 */ /* 0x000fea0003800000 */
.L_x_116:
[----:B0----5:R-:W-:Y:S01]  /*4c50*/  HADD2.F32 R5, -RZ, R92.H0_H0 ;  /* 0x2000005cff057230 */ /* 0x021fe20000004100 */
        /* <DEDUP_REMOVED lines=12> */
.L_x_119:
[----:B------:R-:W-:Y:S05]  /*4d20*/  BSYNC B1 ;  /* 0x0000000000017941 */ /* 0x000fea0003800000 */
.L_x_118:
[----:B0---45:R-:W-:Y:S01]  /*4d30*/  HADD2.F32 R5, -RZ, R92.H0_H0 ;  /* 0x2000005cff057230 */ /* 0x031fe20000004100 */
[----:B------:R-:W-:Y:S01]  /*4d40*/  ISETP.GT.AND P1, PT, R3, 0x19, P1 ;  /* 0x000000190300780c */ /* 0x000fe20000f24270 */
[----:B------:R-:W-:Y:S01]  /*4d50*/  BSSY B1, `(.L_x_120) ;  /* 0x000000c000017945 */ /* 0x000fe20003800000 */
[----:B------:R-:W-:Y:S02]  /*4d60*/  IADD3 R4, P0, R20, R87, RZ ;  /* 0x0000005714047210 */ /* 0x000fe40007f1e0ff */
[----:B------:R-:W-:-:S04]  /*4d70*/  FMUL R5, R5, R72 ;  /* 0x0000004805057220 */ /* 0x000fc80000400000 */
[----:B------:R-:W-:-:S05]  /*4d80*/  FFMA R5, R38, R19, R5 ;  /* 0x0000001326057223 */ /* 0x000fca0000000005 */
[----:B--2---:R-:W-:Y:S01]  /*4d90*/  F2FP.F16.F32.PACK_AB R6, RZ, R5 ;  /* 0x00000005ff06723e */ /* 0x004fe200000000ff */
[----:B------:R-:W-:-:S03]  /*4da0*/  IMAD.X R5, R21, 0x1, R75, P0 ;  /* 0x0000000115057824 */ /* 0x000fc600000e064b */
[----:B------:R-:W-:Y:S02]  /*4db0*/  PRMT R7, R6, 0x7610, R7 ;  /* 0x0000761006077816 */ /* 0x000fe40000000007 */
[----:B------:R-:W-:-:S03]  /*4dc0*/  IADD3 R6, P0, R58, UR47, RZ ;  /* 0x0000002f3a067c10 */ /* 0x000fc6000ff1e0ff */
[----:B------:R0:W-:Y:S02]  /*4dd0*/  @P3 STG.E.U16 desc[UR54][R4.64], R7 ;  /* 0x0000000704003986 */ /* 0x0001e4000c101536 */
[----:B0-----:R-:W-:Y:S01]  /*4de0*/  IADD3.X R7, R59, UR39, RZ, P0, !PT ;  /* 0x000000273b077c10 */ /* 0x001fe200087fe4ff */
[----:B------:R-:W-:Y:S07]  /*4df0*/  @!P1 BRA `(.L_x_121) ;  /* 0x0000000000049947 */ /* 0x000fee0003800000 */
[----:B------:R0:W5:Y:S02]  /*4e00*/  LDG.E.LTC128B.U16 R92, desc[UR54][R6.64] ;  /* 0x00000036065c7981 */ /* 0x000164000c1e1520 */
.L_x_121:
[----:B------:R-:W-:Y:S05]  /*4e10*/  BSYNC B1 ;  /* 0x0000000000017941 */ /* 0x000fea0003800000 */
.L_x_120:
[----:B------:R-:W-:Y:S05]  /*4e20*/  @!P1 BRA `(.L_x_122) ;  /* 0x0000001000449947 */ /* 0x000fea0003800000 */
[----:B-----5:R-:W-:-:S05]  /*4e30*/  HADD2.F32 R3, -RZ, R92.H0_H0 ;  /* 0x2000005cff037230 */ /* 0x020fca0000004100 */
[----:B------:R-:W-:-:S04]  /*4e40*/  FMUL R4, R3, R72 ;  /* 0x0000004803047220 */ /* 0x000fc80000400000 */
[----:B------:R-:W-:Y:S01]  /*4e50*/  FFMA R39, R39, R19, R4 ;  /* 0x0000001327277223 */ /* 0x000fe20000000004 */
[----:B------:R-:W-:-:S04]  /*4e60*/  IADD3 R4, P0, R20, R88, RZ ;  /* 0x0000005814047210 */ /* 0x000fc80007f1e0ff */
[----:B------:R-:W-:Y:S01]  /*4e70*/  F2FP.F16.F32.PACK_AB R39, RZ, R39 ;  /* 0x00000027ff27723e */ /* 0x000fe200000000ff */
[----:B------:R-:W-:-:S05]  /*4e80*/  IMAD.X R5, R21, 0x1, R75, P0 ;  /* 0x0000000115057824 */ /* 0x000fca00000e064b */
[----:B------:R2:W-:Y:S01]  /*4e90*/  STG.E.U16 desc[UR54][R4.64], R39 ;  /* 0x0000002704007986 */ /* 0x0005e2000c101536 */
[----:B------:R-:W-:Y:S05]  /*4ea0*/  BRA `(.L_x_122) ;  /* 0x0000001000247947 */ /* 0x000fea0003800000 */
.L_x_29:
[----:B------:R-:W-:Y:S01]  /*4eb0*/  ISETP.GT.AND P3, PT, R3, 0x1, P0 ;  /* 0x000000010300780c */ /* 0x000fe20000764270 */
[----:B------:R-:W-:Y:S01]  /*4ec0*/  ULDC.64 UR4, c[0x0][0x5c0] ;  /* 0x0001700000047ab9 */ /* 0x000fe20000000a00 */
[-C--:B------:R-:W-:Y:S01]  /*4ed0*/  FMUL R56, R56, R19.reuse ;  /* 0x0000001338387220 */ /* 0x080fe20000400000 */
[-C--:B------:R-:W-:Y:S01]  /*4ee0*/  FMUL R57, R57, R19.reuse ;  /* 0x0000001339397220 */ /* 0x080fe20000400000 */
[----:B------:R-:W-:Y:S01]  /*4ef0*/  LEA R6, P1, R94, UR4, 0x1 ;  /* 0x000000045e067c11 */ /* 0x000fe2000f8208ff */
[-C--:B------:R-:W-:Y:S01]  /*4f00*/  FMUL R58, R58, R19.reuse ;  /* 0x000000133a3a7220 */ /* 0x080fe20000400000 */
[----:B------:R-:W-:Y:S01]  /*4f10*/  ISETP.GT.AND P4, PT, R3, 0x8, P0 ;  /* 0x000000080300780c */ /* 0x000fe20000784270 */
[-C--:B------:R-:W-:Y:S01]  /*4f20*/  FMUL R59, R59, R19.reuse ;  /* 0x000000133b3b7220 */ /* 0x080fe20000400000 */
[----:B------:R-:W-:Y:S01]  /*4f30*/  F2FP.F16.F32.PACK_AB R56, RZ, R56 ;  /* 0x00000038ff38723e */ /* 0x000fe200000000ff */
[-C--:B------:R-:W-:Y:S01]  /*4f40*/  FMUL R60, R60, R19.reuse ;  /* 0x000000133c3c7220 */ /* 0x080fe20000400000 */
[----:B------:R-:W-:Y:S01]  /*4f50*/  LEA.HI.X R7, R94, UR5, R103, 0x1, P1 ;  /* 0x000000055e077c11 */ /* 0x000fe200088f0c67 */
[----:B------:R-:W-:Y:S01]  /*4f60*/  FMUL R61, R61, R19 ;  /* 0x000000133d3d7220 */ /* 0x000fe20000400000 */
[----:B------:R-:W-:Y:S01]  /*4f70*/  F2FP.F16.F32.PACK_AB R57, RZ, R57 ;  /* 0x00000039ff39723e */ /* 0x000fe200000000ff */
[-C--:B------:R-:W-:Y:S01]  /*4f80*/  FMUL R62, R62, R19.reuse ;  /* 0x000000133e3e7220 */ /* 0x080fe20000400000 */
[----:B------:R-:W-:Y:S01]  /*4f90*/  ISETP.GT.AND P1, PT, R4, 0x8, PT ;  /* 0x000000080400780c */ /* 0x000fe20003f24270 */
[----:B------:R-:W-:Y:S01]  /*4fa0*/  @P2 STG.E.U16 desc[UR54][R6.64], R56 ;  /* 0x0000003806002986 */ /* 0x000fe2000c101536 */
[----:B------:R-:W-:Y:S01]  /*4fb0*/  F2FP.F16.F32.PACK_AB R58, RZ, R58 ;  /* 0x0000003aff3a723e */ /* 0x000fe200000000ff */
[-C--:B------:R-:W-:Y:S01]  /*4fc0*/  FMUL R63, R63, R19.reuse ;  /* 0x000000133f3f7220 */ /* 0x080fe20000400000 */
[C---:B------:R-:W-:Y:S01]  /*4fd0*/  ISETP.GT.AND P2, PT, R3.reuse, RZ, P1 ;  /* 0x000000ff0300720c */ /* 0x040fe20000f44270 */
[----:B------:R-:W-:Y:S01]  /*4fe0*/  @P3 STG.E.U16 desc[UR54][R6.64+0x2], R57 ;  /* 0x0000023906003986 */ /* 0x000fe2000c101536 */
[----:B------:R-:W-:Y:S01]  /*4ff0*/  LEA R8, P3, R74, R6, 0x1 ;  /* 0x000000064a087211 */ /* 0x000fe200078608ff */
[-C--:B------:R-:W-:Y:S01]  /*5000*/  FMUL R64, R64, R19.reuse ;  /* 0x0000001340407220 */ /* 0x080fe20000400000 */
[----:B------:R-:W-:Y:S01]  /*5010*/  ISETP.GT.AND P5, PT, R3, 0x1, P1 ;  /* 0x000000010300780c */ /* 0x000fe20000fa4270 */
[----:B------:R-:W-:Y:S01]  /*5020*/  FMUL R65, R65, R19 ;  /* 0x0000001341417220 */ /* 0x000fe20000400000 */
[----:B------:R-:W-:Y:S01]  /*5030*/  LEA.HI.X R9, R74, R7, R77, 0x1, P3 ;  /* 0x000000074a097211 */ /* 0x000fe200018f0c4d */
[-C--:B------:R-:W-:Y:S01]  /*5040*/  FMUL R66, R66, R19.reuse ;  /* 0x0000001342427220 */ /* 0x080fe20000400000 */
[----:B------:R-:W-:Y:S01]  /*5050*/  ISETP.GT.AND P3, PT, R3, 0x9, P0 ;  /* 0x000000090300780c */ /* 0x000fe20000764270 */
[----:B------:R-:W-:Y:S01]  /*5060*/  FMUL R67, R67, R19 ;  /* 0x0000001343437220 */ /* 0x000fe20000400000 */
[----:B------:R-:W-:Y:S01]  /*5070*/  F2FP.F16.F32.PACK_AB R59, RZ, R59 ;  /* 0x0000003bff3b723e */ /* 0x000fe200000000ff */
[----:B------:R-:W-:Y:S01]  /*5080*/  FMUL R68, R68, R19 ;  /* 0x0000001344447220 */ /* 0x000fe20000400000 */
[----:B------:R-:W-:Y:S01]  /*5090*/  F2FP.F16.F32.PACK_AB R60, RZ, R60 ;  /* 0x0000003cff3c723e */ /* 0x000fe200000000ff */
[----:B------:R-:W-:Y:S01]  /*50a0*/  @P2 STG.E.U16 desc[UR54][R8.64], R58 ;  /* 0x0000003a08002986 */ /* 0x000fe2000c101536 */
[----:B------:R-:W-:Y:S01]  /*50b0*/  F2FP.F16.F32.PACK_AB R61, RZ, R61 ;  /* 0x0000003dff3d723e */ /* 0x000fe200000000ff */
[-C--:B------:R-:W-:Y:S01]  /*50c0*/  FMUL R69, R69, R19.reuse ;  /* 0x0000001345457220 */ /* 0x080fe20000400000 */
[C---:B------:R-:W-:Y:S01]  /*50d0*/  ISETP.GT.AND P2, PT, R3.reuse, 0x8, P1 ;  /* 0x000000080300780c */ /* 0x040fe20000f44270 */
[----:B------:R-:W-:Y:S01]  /*50e0*/  @P5 STG.E.U16 desc[UR54][R8.64+0x2], R59 ;  /* 0x0000023b08005986 */ /* 0x000fe2000c101536 */
[C---:B------:R-:W-:Y:S01]  /*50f0*/  ISETP.GT.AND P5, PT, R3.reuse, 0x9, P1 ;  /* 0x000000090300780c */ /* 0x040fe20000fa4270 */
[-C--:B------:R-:W-:Y:S01]  /*5100*/  FMUL R70, R70, R19.reuse ;  /* 0x0000001346467220 */ /* 0x080fe20000400000 */
[----:B------:R-:W-:Y:S01]  /*5110*/  F2FP.F16.F32.PACK_AB R62, RZ, R62 ;  /* 0x0000003eff3e723e */ /* 0x000fe200000000ff */
[----:B------:R-:W-:Y:S01]  /*5120*/  @P4 STG.E.U16 desc[UR54][R6.64+0x10], R60 ;  /* 0x0000103c06004986 */ /* 0x000fe2000c101536 */
[----:B------:R-:W-:Y:S01]  /*5130*/  ISETP.GT.AND P4, PT, R3, 0x10, P0 ;  /* 0x000000100300780c */ /* 0x000fe20000784270 */
[----:B------:R-:W-:Y:S01]  /*5140*/  FMUL R71, R71, R19 ;  /* 0x0000001347477220 */ /* 0x000fe20000400000 */
[----:B------:R-:W-:Y:S01]  /*5150*/  F2FP.F16.F32.PACK_AB R63, RZ, R63 ;  /* 0x0000003fff3f723e */ /* 0x000fe200000000ff */
[----:B------:R-:W-:Y:S01]  /*5160*/  @P3 STG.E.U16 desc[UR54][R6.64+0x12], R61 ;  /* 0x0000123d06003986 */ /* 0x000fe2000c101536 */
[----:B------:R-:W-:Y:S01]  /*5170*/  ISETP.GT.AND P3, PT, R3, 0x11, P0 ;  /* 0x000000110300780c */ /* 0x000fe20000764270 */
[----:B------:R-:W-:Y:S01]  /*5180*/  FMUL R40, R40, R19 ;  /* 0x0000001328287220 */ /* 0x000fe20000400000 */
[----:B------:R-:W-:Y:S01]  /*5190*/  F2FP.F16.F32.PACK_AB R64, RZ, R64 ;  /* 0x00000040ff40723e */ /* 0x000fe200000000ff */
[----:B------:R-:W-:Y:S01]  /*51a0*/  @P2 STG.E.U16 desc[UR54][R8.64+0x10], R62 ;  /* 0x0000103e08002986 */ /* 0x000fe2000c101536 */
[----:B------:R-:W-:Y:S01]  /*51b0*/  F2FP.F16.F32.PACK_AB R65, RZ, R65 ;  /* 0x00000041ff41723e */ /* 0x000fe200000000ff */
[-C--:B------:R-:W-:Y:S01]  /*51c0*/  FMUL R41, R41, R19.reuse ;  /* 0x0000001329297220 */ /* 0x080fe20000400000 */
[C---:B------:R-:W-:Y:S01]  /*51d0*/  ISETP.GT.AND P2, PT, R3.reuse, 0x10, P1 ;  /* 0x000000100300780c */ /* 0x040fe20000f44270 */
[----:B------:R-:W-:Y:S01]  /*51e0*/  @P5 STG.E.U16 desc[UR54][R8.64+0x12], R63 ;  /* 0x0000123f08005986 */ /* 0x000fe2000c101536 */
[----:B------:R-:W-:Y:S01]  /*51f0*/  F2FP.F16.F32.PACK_AB R66, RZ, R66 ;  /* 0x00000042ff42723e */ /* 0x000fe200000000ff */
[----:B------:R-:W-:Y:S01]  /*5200*/  FMUL R42, R42, R19 ;  /* 0x000000132a2a7220 */ /* 0x000fe20000400000 */
[----:B------:R-:W-:Y:S01]  /*5210*/  F2FP.F16.F32.PACK_AB R67, RZ, R67 ;  /* 0x00000043ff43723e */ /* 0x000fe200000000ff */
[----:B------:R-:W-:Y:S01]  /*5220*/  @P4 STG.E.U16 desc[UR54][R6.64+0x20], R64 ;  /* 0x0000204006004986 */ /* 0x000fe2000c101536 */
[----:B------:R-:W-:Y:S01]  /*5230*/  ISETP.GT.AND P4, PT, R3, 0x11, P1 ;  /* 0x000000110300780c */ /* 0x000fe20000f84270 */
[-C--:B------:R-:W-:Y:S01]  /*5240*/  FMUL R43, R43, R19.reuse ;  /* 0x000000132b2b7220 */ /* 0x080fe20000400000 */
[----:B------:R-:W-:Y:S01]  /*5250*/  F2FP.F16.F32.PACK_AB R68, RZ, R68 ;  /* 0x00000044ff44723e */ /* 0x000fe200000000ff */
[----:B------:R-:W-:Y:S01]  /*5260*/  @P3 STG.E.U16 desc[UR54][R6.64+0x22], R65 ;  /* 0x0000224106003986 */ /* 0x000fe2000c101536 */
[C---:B------:R-:W-:Y:S01]  /*5270*/  ISETP.GT.AND P3, PT, R3.reuse, 0x18, P0 ;  /* 0x000000180300780c */ /* 0x040fe20000764270 */
[----:B------:R-:W-:Y:S01]  /*5280*/  FMUL R44, R44, R19 ;  /* 0x000000132c2c7220 */ /* 0x000fe20000400000 */
[----:B------:R-:W-:Y:S01]  /*5290*/  ISETP.GT.AND P0, PT, R3, 0x19, P0 ;  /* 0x000000190300780c */ /* 0x000fe20000704270 */
[----:B------:R-:W-:Y:S01]  /*52a0*/  @P2 STG.E.U16 desc[UR54][R8.64+0x20], R66 ;  /* 0x0000204208002986 */ /* 0x000fe2000c101536 */
[----:B------:R-:W-:Y:S01]  /*52b0*/  F2FP.F16.F32.PACK_AB R69, RZ, R69 ;  /* 0x00000045ff45723e */ /* 0x000fe200000000ff */
[-C--:B------:R-:W-:Y:S01]  /*52c0*/  FMUL R45, R45, R19.reuse ;  /* 0x000000132d2d7220 */ /* 0x080fe20000400000 */
[----:B------:R-:W-:Y:S01]  /*52d0*/  ISETP.GT.AND P2, PT, R4, 0x80, PT ;  /* 0x000000800400780c */ /* 0x000fe20003f44270 */
[-C--:B------:R-:W-:Y:S01]  /*52e0*/  FMUL R46, R46, R19.reuse ;  /* 0x000000132e2e7220 */ /* 0x080fe20000400000 */
[----:B------:R-:W-:Y:S01]  /*52f0*/  F2FP.F16.F32.PACK_AB R70, RZ, R70 ;  /* 0x00000046ff46723e */ /* 0x000fe200000000ff */
[----:B------:R-:W-:Y:S01]  /*5300*/  @P4 STG.E.U16 desc[UR54][R8.64+0x22], R67 ;  /* 0x0000224308004986 */ /* 0x000fe2000c101536 */
[----:B------:R-:W-:Y:S01]  /*5310*/  ISETP.GT.AND P4, PT, R3, 0x18, P1 ;  /* 0x000000180300780c */ /* 0x000fe20000f84270 */
[----:B------:R-:W-:Y:S01]  /*5320*/  FMUL R47, R47, R19 ;  /* 0x000000132f2f7220 */ /* 0x000fe20000400000 */
[C---:B------:R-:W-:Y:S01]  /*5330*/  ISETP.GT.AND P1, PT, R3.reuse, 0x19, P1 ;  /* 0x000000190300780c */ /* 0x040fe20000f24270 */
[----:B------:R-:W-:Y:S01]  /*5340*/  @P3 STG.E.U16 desc[UR54][R6.64+0x30], R68 ;  /* 0x0000304406003986 */ /* 0x000fe2000c101536 */
[----:B------:R-:W-:Y:S01]  /*5350*/  IADD3 R10, P3, R6, R73, RZ ;  /* 0x00000049060a7210 */ /* 0x000fe20007f7e0ff */
[----:B------:R-:W-:Y:S01]  /*5360*/  FMUL R48, R48, R19 ;  /* 0x0000001330307220 */ /* 0x000fe20000400000 */
[----:B------:R-:W-:Y:S01]  /*5370*/  F2FP.F16.F32.PACK_AB R71, RZ, R71 ;  /* 0x00000047ff47723e */ /* 0x000fe200000000ff */
[----:B------:R-:W-:Y:S01]  /*5380*/  @P0 STG.E.U16 desc[UR54][R6.64+0x32], R69 ;  /* 0x0000324506000986 */ /* 0x000fe2000c101536 */
[----:B------:R-:W-:Y:S01]  /*5390*/  ISETP.GT.AND P0, PT, R3, RZ, P2 ;  /* 0x000000ff0300720c */ /* 0x000fe20001704270 */
[--C-:B------:R-:W-:Y:S01]  /*53a0*/  IMAD.X R11, R7, 0x1, R75.reuse, P3 ;  /* 0x00000001070b7824 */ /* 0x100fe200018e064b */
[----:B------:R-:W-:Y:S01]  /*53b0*/  F2FP.F16.F32.PACK_AB R40, RZ, R40 ;  /* 0x00000028ff28723e */ /* 0x000fe200000000ff */
[-C--:B------:R-:W-:Y:S01]  /*53c0*/  FMUL R49, R49, R19.reuse ;  /* 0x0000001331317220 */ /* 0x080fe20000400000 */
[----:B------:R-:W-:Y:S01]  /*53d0*/  ISETP.GT.AND P3, PT, R4, 0x88, PT ;  /* 0x000000880400780c */ /* 0x000fe20003f64270 */
[----:B------:R-:W-:Y:S01]  /*53e0*/  @P4 STG.E.U16 desc[UR54][R8.64+0x30], R70 ;  /* 0x0000304608004986 */ /* 0x000fe2000c101536 */
[----:B------:R-:W-:Y:S01]  /*53f0*/  IADD3 R14, P4, R6, R82, RZ ;  /* 0x00000052060e7210 */ /* 0x000fe20007f9e0ff */
[----:B------:R-:W-:Y:S01]  /*5400*/  FMUL R50, R50, R19 ;  /* 0x0000001332327220 */ /* 0x000fe20000400000 */
[----:B------:R-:W-:Y:S01]  /*5410*/  IADD3 R12, P5, R8, R73, RZ ;  /* 0x00000049080c7210 */ /* 0x000fe20007fbe0ff */
[----:B------:R-:W-:Y:S01]  /*5420*/  @P1 STG.E.U16 desc[UR54][R8.64+0x32], R71 ;  /* 0x0000324708001986 */ /* 0x000fe2000c101536 */
[----:B------:R-:W-:Y:S01]  /*5430*/  ISETP.GT.AND P1, PT, R3, 0x1, P2 ;  /* 0x000000010300780c */ /* 0x000fe20001724270 */
[--C-:B------:R-:W-:Y:S01]  /*5440*/  IMAD.X R15, R7, 0x1, R75.reuse, P4 ;  /* 0x00000001070f7824 */ /* 0x100fe200020e064b */
[----:B------:R-:W-:Y:S01]  /*5450*/  F2FP.F16.F32.PACK_AB R41, RZ, R41 ;  /* 0x00000029ff29723e */ /* 0x000fe200000000ff */
[----:B------:R0:W-:Y:S01]  /*5460*/  @P0 STG.E.U16 desc[UR54][R10.64], R40 ;  /* 0x000000280a000986 */ /* 0x0001e2000c101536 */
[----:B------:R-:W-:Y:S01]  /*5470*/  ISETP.GT.AND P0, PT, R3, RZ, P3 ;  /* 0x000000ff0300720c */ /* 0x000fe20001f04270 */
[--C-:B------:R-:W-:Y:S01]  /*5480*/  IMAD.X R13, R9, 0x1, R75.reuse, P5 ;  /* 0x00000001090d7824 */ /* 0x100fe200028e064b */
[----:B------:R-:W-:Y:S01]  /*5490*/  F2FP.F16.F32.PACK_AB R42, RZ, R42 ;  /* 0x0000002aff2a723e */ /* 0x000fe200000000ff */
[-C--:B------:R-:W-:Y:S01]  /*54a0*/  FMUL R51, R51, R19.reuse ;  /* 0x0000001333337220 */ /* 0x080fe20000400000 */
[----:B------:R-:W-:Y:S01]  /*54b0*/  ISETP.GT.AND P4, PT, R3, 0x1, P3 ;  /* 0x000000010300780c */ /* 0x000fe20001f84270 */
[----:B------:R-:W-:Y:S01]  /*54c0*/  FMUL R52, R52, R19 ;  /* 0x0000001334347220 */ /* 0x000fe20000400000 */
[----:B------:R-:W-:Y:S01]  /*54d0*/  F2FP.F16.F32.PACK_AB R43, RZ, R43 ;  /* 0x0000002bff2b723e */ /* 0x000fe200000000ff */
[-C--:B------:R-:W-:Y:S01]  /*54e0*/  FMUL R53, R53, R19.reuse ;  /* 0x0000001335357220 */ /* 0x080fe20000400000 */
[----:B------:R-:W-:Y:S01]  /*54f0*/  F2FP.F16.F32.PACK_AB R44, RZ, R44 ;  /* 0x0000002cff2c723e */ /* 0x000fe200000000ff */
[----:B------:R1:W-:Y:S01]  /*5500*/  @P1 STG.E.U16 desc[UR54][R14.64], R41 ;  /* 0x000000290e001986 */ /* 0x0003e2000c101536 */
[----:B------:R-:W-:Y:S01]  /*5510*/  IADD3 R20, P1, R8, R82, RZ ;  /* 0x0000005208147210 */ /* 0x000fe20007f3e0ff */
[----:B------:R-:W-:Y:S01]  /*5520*/  FMUL R54, R54, R19 ;  /* 0x0000001336367220 */ /* 0x000fe20000400000 */
[----:B0-----:R-:W-:Y:S01]  /*5530*/  IADD3 R40, P5, R6, R84, RZ ;  /* 0x0000005406287210 */ /* 0x001fe20007fbe0ff */
[----:B------:R-:W-:Y:S01]  /*5540*/  @P0 STG.E.U16 desc[UR54][R12.64], R42 ;  /* 0x0000002a0c000986 */ /* 0x000fe2000c101536 */
[----:B------:R-:W-:Y:S01]  /*5550*/  ISETP.GT.AND P0, PT, R3, 0x8, P2 ;  /* 0x000000080300780c */ /* 0x000fe20001704270 */
[--C-:B------:R-:W-:Y:S01]  /*5560*/  IMAD.X R21, R9, 0x1, R75.reuse, P1 ;  /* 0x0000000109157824 */ /* 0x100fe200008e064b */
[----:B------:R-:W-:Y:S01]  /*5570*/  F2FP.F16.F32.PACK_AB R45, RZ, R45 ;  /* 0x0000002dff2d723e */ /* 0x000fe200000000ff */
[-C--:B------:R-:W-:Y:S01]  /*5580*/  FMUL R55, R55, R19.reuse ;  /* 0x0000001337377220 */ /* 0x080fe20000400000 */
[----:B------:R-:W-:Y:S01]  /*5590*/  F2FP.F16.F32.PACK_AB R46, RZ, R46 ;  /* 0x0000002eff2e723e */ /* 0x000fe200000000ff */
[----:B------:R-:W-:Y:S01]  /*55a0*/  FMUL R24, R24, R19 ;  /* 0x0000001318187220 */ /* 0x000fe20000400000 */
[----:B------:R0:W-:Y:S01]  /*55b0*/  @P4 STG.E.U16 desc[UR54][R20.64], R43 ;  /* 0x0000002b14004986 */ /* 0x0001e2000c101536 */
[----:B-1----:R-:W-:Y:S01]  /*55c0*/  IADD3 R14, P1, R6, R83, RZ ;  /* 0x00000053060e7210 */ /* 0x002fe20007f3e0ff */
[--C-:B------:R-:W-:Y:S01]  /*55d0*/  IMAD.X R41, R7, 0x1, R75.reuse, P5 ;  /* 0x0000000107297824 */ /* 0x100fe200028e064b */
[----:B------:R-:W-:Y:S01]  /*55e0*/  ISETP.GT.AND P4, PT, R3, 0x9, P2 ;  /* 0x000000090300780c */ /* 0x000fe20001784270 */
[----:B------:R-:W-:Y:S01]  /*55f0*/  FMUL R25, R25, R19 ;  /* 0x0000001319197220 */ /* 0x000fe20000400000 */
[----:B------:R-:W-:Y:S01]  /*5600*/  F2FP.F16.F32.PACK_AB R47, RZ, R47 ;  /* 0x0000002fff2f723e */ /* 0x000fe200000000ff */
[--C-:B------:R-:W-:Y:S01]  /*5610*/  IMAD.X R15, R7, 0x1, R75.reuse, P1 ;  /* 0x00000001070f7824 */ /* 0x100fe200008e064b */
[----:B------:R-:W-:Y:S01]  /*5620*/  ISETP.GT.AND P1, PT, R3, 0x8, P3 ;  /* 0x000000080300780c */ /* 0x000fe20001f24270 */
[-C--:B------:R-:W-:Y:S01]  /*5630*/  FMUL R26, R26, R19.reuse ;  /* 0x000000131a1a7220 */ /* 0x080fe20000400000 */
[----:B------:R-:W-:Y:S01]  /*5640*/  F2FP.F16.F32.PACK_AB R48, RZ, R48 ;  /* 0x00000030ff30723e */ /* 0x000fe200000000ff */
[----:B------:R-:W-:Y:S01]  /*5650*/  FMUL R27, R27, R19 ;  /* 0x000000131b1b7220 */ /* 0x000fe20000400000 */
[----:B------:R1:W-:Y:S01]  /*5660*/  @P0 STG.E.U16 desc[UR54][R14.64], R44 ;  /* 0x0000002c0e000986 */ /* 0x0003e2000c101536 */
[----:B0-----:R-:W-:Y:S01]  /*5670*/  IADD3 R20, P0, R8, R83, RZ ;  /* 0x0000005308147210 */ /* 0x001fe20007f1e0ff */
[----:B------:R-:W-:Y:S01]  /*5680*/  FMUL R28, R28, R19 ;  /* 0x000000131c1c7220 */ /* 0x000fe20000400000 */
[----:B------:R-:W-:Y:S01]  /*5690*/  F2FP.F16.F32.PACK_AB R49, RZ, R49 ;  /* 0x00000031ff31723e */ /* 0x000fe200000000ff */
[-C--:B------:R-:W-:Y:S01]  /*56a0*/  FMUL R29, R29, R19.reuse ;  /* 0x000000131d1d7220 */ /* 0x080fe20000400000 */
[----:B------:R0:W-:Y:S01]  /*56b0*/  @P4 STG.E.U16 desc[UR54][R40.64], R45 ;  /* 0x0000002d28004986 */ /* 0x0001e2000c101536 */
[--C-:B------:R-:W-:Y:S01]  /*56c0*/  IMAD.X R21, R9, 0x1, R75.reuse, P0 ;  /* 0x0000000109157824 */ /* 0x100fe200000e064b */
[C---:B------:R-:W-:Y:S01]  /*56d0*/  ISETP.GT.AND P0, PT, R3.reuse, 0x9, P3 ;  /* 0x000000090300780c */ /* 0x040fe20001f04270 */
[-C--:B------:R-:W-:Y:S01]  /*56e0*/  FMUL R30, R30, R19.reuse ;  /* 0x000000131e1e7220 */ /* 0x080fe20000400000 */
[----:B------:R-:W-:Y:S01]  /*56f0*/  ISETP.GT.AND P4, PT, R3, 0x10, P2 ;  /* 0x000000100300780c */ /* 0x000fe20001784270 */
[-C--:B------:R-:W-:Y:S01]  /*5700*/  FMUL R31, R31, R19.reuse ;  /* 0x000000131f1f7220 */ /* 0x080fe20000400000 */
[----:B------:R2:W-:Y:S01]  /*5710*/  @P1 STG.E.U16 desc[UR54][R20.64], R46 ;  /* 0x0000002e14001986 */ /* 0x0005e2000c101536 */
[----:B-1----:R-:W-:Y:S01]  /*5720*/  IADD3 R14, P1, R8, R84, RZ ;  /* 0x00000054080e7210 */ /* 0x002fe20007f3e0ff */
[-C--:B------:R-:W-:Y:S01]  /*5730*/  FMUL R32, R32, R19.reuse ;  /* 0x0000001320207220 */ /* 0x080fe20000400000 */
[----:B------:R-:W-:Y:S01]  /*5740*/  F2FP.F16.F32.PACK_AB R50, RZ, R50 ;  /* 0x00000032ff32723e */ /* 0x000fe200000000ff */
[----:B------:R-:W-:Y:S01]  /*5750*/  FMUL R33, R33, R19 ;  /* 0x0000001321217220 */ /* 0x000fe20000400000 */
[----:B------:R-:W-:Y:S01]  /*5760*/  F2FP.F16.F32.PACK_AB R51, RZ, R51 ;  /* 0x00000033ff33723e */ /* 0x000fe200000000ff */
[--C-:B------:R-:W-:Y:S01]  /*5770*/  IMAD.X R15, R9, 0x1, R75.reuse, P1 ;  /* 0x00000001090f7824 */ /* 0x100fe200008e064b */
[----:B------:R-:W-:Y:S01]  /*5780*/  ISETP.GT.AND P1, PT, R3, 0x11, P2 ;  /* 0x000000110300780c */ /* 0x000fe20001724270 */
[----:B------:R-:W-:Y:S01]  /*5790*/  FMUL R34, R34, R19 ;  /* 0x0000001322227220 */ /* 0x000fe20000400000 */
[C---:B0-----:R-:W-:Y:S01]  /*57a0*/  IADD3 R40, P5, R6.reuse, R85, RZ ;  /* 0x0000005506287210 */ /* 0x041fe20007fbe0ff */
[-C--:B------:R-:W-:Y:S01]  /*57b0*/  FMUL R35, R35, R19.reuse ;  /* 0x0000001323237220 */ /* 0x080fe20000400000 */
[----:B------:R0:W-:Y:S01]  /*57c0*/  @P0 STG.E.U16 desc[UR54][R14.64], R47 ;  /* 0x0000002f0e000986 */ /* 0x0001e2000c101536 */
[----:B--2---:R-:W-:Y:S01]  /*57d0*/  IADD3 R20, P0, R6, R86, RZ ;  /* 0x0000005606147210 */ /* 0x004fe20007f1e0ff */
[-C--:B------:R-:W-:Y:S01]  /*57e0*/  FMUL R36, R36, R19.reuse ;  /* 0x0000001324247220 */ /* 0x080fe20000400000 */
[--C-:B------:R-:W-:Y:S01]  /*57f0*/  IMAD.X R41, R7, 0x1, R75.reuse, P5 ;  /* 0x0000000107297824 */ /* 0x100fe200028e064b */
[----:B------:R-:W-:Y:S01]  /*5800*/  F2FP.F16.F32.PACK_AB R52, RZ, R52 ;  /* 0x00000034ff34723e */ /* 0x000fe200000000ff */
[----:B------:R-:W-:Y:S01]  /*5810*/  FMUL R37, R37, R19 ;  /* 0x0000001325257220 */ /* 0x000fe20000400000 */
[----:B------:R-:W-:Y:S01]  /*5820*/  IMAD.X R21, R7, 0x1, R75, P0 ;  /* 0x0000000107157824 */ /* 0x000fe200000e064b */
[----:B------:R-:W-:Y:S01]  /*5830*/  ISETP.GT.AND P0, PT, R3, 0x10, P3 ;  /* 0x000000100300780c */ /* 0x000fe20001f04270 */
[----:B------:R1:W-:Y:S01]  /*5840*/  @P4 STG.E.U16 desc[UR54][R40.64], R48 ;  /* 0x0000003028004986 */ /* 0x0003e2000c101536 */
[----:B------:R-:W-:Y:S01]  /*5850*/  F2FP.F16.F32.PACK_AB R53, RZ, R53 ;  /* 0x00000035ff35723e */ /* 0x000fe200000000ff */
[----:B------:R-:W-:Y:S01]  /*5860*/  FMUL R38, R38, R19 ;  /* 0x0000001326267220 */ /* 0x000fe20000400000 */
[----:B------:R-:W-:Y:S01]  /*5870*/  F2FP.F16.F32.PACK_AB R54, RZ, R54 ;  /* 0x00000036ff36723e */ /* 0x000fe200000000ff */
[----:B------:R2:W-:Y:S01]  /*5880*/  @P1 STG.E.U16 desc[UR54][R20.64], R49 ;  /* 0x0000003114001986 */ /* 0x0005e2000c101536 */
[----:B0-----:R-:W-:Y:S01]  /*5890*/  IADD3 R14, P4, R8, R85, RZ ;  /* 0x00000055080e7210 */ /* 0x001fe20007f9e0ff */
[----:B------:R-:W-:Y:S01]  /*58a0*/  FMUL R39, R39, R19 ;  /* 0x0000001327277220 */ /* 0x000fe20000400000 */
[----:B------:R-:W-:-:S02]  /*58b0*/  ISETP.GT.AND P1, PT, R3, 0x11, P3 ;  /* 0x000000110300780c */ /* 0x000fc40001f24270 */
[----:B------:R-:W-:Y:S01]  /*58c0*/  F2FP.F16.F32.PACK_AB R55, RZ, R55 ;  /* 0x00000037ff37723e */ /* 0x000fe200000000ff */
[--C-:B------:R-:W-:Y:S01]  /*58d0*/  IMAD.X R15, R9, 0x1, R75.reuse, P4 ;  /* 0x00000001090f7824 */ /* 0x100fe200020e064b */
[C---:B------:R-:W-:Y:S02]  /*58e0*/  ISETP.GT.AND P4, PT, R3.reuse, 0x18, P2 ;  /* 0x000000180300780c */ /* 0x040fe40001784270 */
[----:B-1----:R-:W-:Y:S02]  /*58f0*/  IADD3 R40, P5, R8, R86, RZ ;  /* 0x0000005608287210 */ /* 0x002fe40007fbe0ff */
[----:B------:R0:W-:Y:S01]  /*5900*/  @P0 STG.E.U16 desc[UR54][R14.64], R50 ;  /* 0x000000320e000986 */ /* 0x0001e2000c101536 */
[----:B------:R-:W-:Y:S02]  /*5910*/  ISETP.GT.AND P2, PT, R3, 0x19, P2 ;  /* 0x000000190300780c */ /* 0x000fe40001744270 */
[----:B------:R-:W-:Y:S01]  /*5920*/  IMAD.X R41, R9, 0x1, R75, P5 ;  /* 0x0000000109297824 */ /* 0x000fe200028e064b */
[----:B--2---:R-:W-:-:S02]  /*5930*/  IADD3 R20, P5, R6, R87, RZ ;  /* 0x0000005706147210 */ /* 0x004fc40007fbe0ff */
[C---:B------:R-:W-:Y:S02]  /*5940*/  ISETP.GT.AND P0, PT, R4.reuse, 0x108, PT ;  /* 0x000001080400780c */ /* 0x040fe40003f04270 */
[----:B------:R-:W-:Y:S01]  /*5950*/  @P1 STG.E.U16 desc[UR54][R40.64], R51 ;  /* 0x0000003328001986 */ /* 0x000fe2000c101536 */
[--C-:B------:R-:W-:Y:S01]  /*5960*/  IMAD.X R21, R7, 0x1, R75.reuse, P5 ;  /* 0x0000000107157824 */ /* 0x100fe200028e064b */
[----:B------:R-:W-:Y:S02]  /*5970*/  ISETP.GT.AND P1, PT, R4, 0x100, PT ;  /* 0x000001000400780c */ /* 0x000fe40003f24270 */
[----:B------:R-:W-:Y:S02]  /*5980*/  IADD3 R4, P5, R6, R88, RZ ;  /* 0x0000005806047210 */ /* 0x000fe40007fbe0ff */
[----:B------:R-:W-:Y:S01]  /*5990*/  @P4 STG.E.U16 desc[UR54][R20.64], R52 ;  /* 0x0000003414004986 */ /* 0x000fe2000c101536 */
[----:B------:R-:W-:Y:S02]  /*59a0*/  ISETP.GT.AND P4, PT, R3, 0x18, P3 ;  /* 0x000000180300780c */ /* 0x000fe40001f84270 */
[----:B------:R-:W-:Y:S01]  /*59b0*/  IMAD.X R5, R7, 0x1, R75, P5 ;  /* 0x0000000107057824 */ /* 0x000fe200028e064b */
[----:B------:R-:W-:-:S02]  /*59c0*/  IADD3 R6, P5, R8, R87, RZ ;  /* 0x0000005708067210 */ /* 0x000fc40007fbe0ff */
[----:B------:R-:W-:Y:S02]  /*59d0*/  ISETP.GT.AND P3, PT, R3, 0x19, P3 ;  /* 0x000000190300780c */ /* 0x000fe40001f64270 */
[----:B------:R1:W-:Y:S01]  /*59e0*/  @P2 STG.E.U16 desc[UR54][R4.64], R53 ;  /* 0x0000003504002986 */ /* 0x0003e2000c101536 */
[--C-:B------:R-:W-:Y:S01]  /*59f0*/  IMAD.X R7, R9, 0x1, R75.reuse, P5 ;  /* 0x0000000109077824 */ /* 0x100fe200028e064b */
[----:B------:R-:W-:Y:S02]  /*5a00*/  IADD3 R8, P2, R8, R88, RZ ;  /* 0x0000005808087210 */ /* 0x000fe40007f5e0ff */
[----:B0-----:R-:W-:Y:S02]  /*5a10*/  IADD3 R14, P5, R10, R73, RZ ;  /* 0x000000490a0e7210 */ /* 0x001fe40007fbe0ff */
[----:B------:R0:W-:Y:S01]  /*5a20*/  @P4 STG.E.U16 desc[UR54][R6.64], R54 ;  /* 0x0000003606004986 */ /* 0x0001e2000c101536 */
[----:B------:R-:W-:Y:S01]  /*5a30*/  ISETP.GT.AND P4, PT, R3, RZ, P1 ;  /* 0x000000ff0300720c */ /* 0x000fe20000f84270 */
[--C-:B------:R-:W-:Y:S01]  /*5a40*/  IMAD.X R9, R9, 0x1, R75.reuse, P2 ;  /* 0x0000000109097824 */ /* 0x100fe200010e064b */
[----:B------:R-:W-:Y:S01]  /*5a50*/  ISETP.GT.AND P2, PT, R3, 0x1, P1 ;  /* 0x000000010300780c */ /* 0x000fe20000f44270 */
[----:B------:R-:W-:Y:S01]  /*5a60*/  IMAD.X R15, R11, 0x1, R75, P5 ;  /* 0x000000010b0f7824 */ /* 0x000fe200028e064b */
[----:B------:R-:W-:-:S02]  /*5a70*/  F2FP.F16.F32.PACK_AB R24, RZ, R24 ;  /* 0x00000018ff18723e */ /* 0x000fc400000000ff */
[-C--:B-1----:R-:W-:Y:S01]  /*5a80*/  IADD3 R4, P5, R10, R82.reuse, RZ ;  /* 0x000000520a047210 */ /* 0x082fe20007fbe0ff */
[----:B------:R-:W-:Y:S01]  /*5a90*/  @P3 STG.E.U16 desc[UR54][R8.64], R55 ;  /* 0x0000003708003986 */ /* 0x000fe2000c101536 */
[----:B------:R-:W-:Y:S02]  /*5aa0*/  F2FP.F16.F32.PACK_AB R25, RZ, R25 ;  /* 0x00000019ff19723e */ /* 0x000fe400000000ff */
[----:B------:R-:W-:Y:S01]  /*5ab0*/  ISETP.GT.AND P3, PT, R3, 0x1, P0 ;  /* 0x000000010300780c */ /* 0x000fe20000764270 */
[--C-:B------:R-:W-:Y:S01]  /*5ac0*/  IMAD.X R5, R11, 0x1, R75.reuse, P5 ;  /* 0x000000010b057824 */ /* 0x100fe200028e064b */
[C---:B0-----:R-:W-:Y:S01]  /*5ad0*/  IADD3 R6, P5, R12.reuse, R73, RZ ;  /* 0x000000490c067210 */ /* 0x041fe20007fbe0ff */
[----:B------:R-:W-:Y:S01]  /*5ae0*/  @P4 STG.E.U16 desc[UR54][R14.64], R24 ;  /* 0x000000180e004986 */ /* 0x000fe2000c101536 */
[----:B------:R-:W-:Y:S02]  /*5af0*/  IADD3 R20, P4, R12, R82, RZ ;  /* 0x000000520c147210 */ /* 0x000fe40007f9e0ff */
[----:B------:R-:W-:Y:S01]  /*5b00*/  F2FP.F16.F32.PACK_AB R26, RZ, R26 ;  /* 0x0000001aff1a723e */ /* 0x000fe200000000ff */
[----:B------:R0:W-:Y:S01]  /*5b10*/  @P2 STG.E.U16 desc[UR54][R4.64], R25 ;  /* 0x0000001904002986 */ /* 0x0001e2000c101536 */
[----:B------:R-:W-:Y:S01]  /*5b20*/  ISETP.GT.AND P2, PT, R3, RZ, P0 ;  /* 0x000000ff0300720c */ /* 0x000fe20000744270 */
[--C-:B------:R-:W-:Y:S01]  /*5b30*/  IMAD.X R7, R13, 0x1, R75.reuse, P5 ;  /* 0x000000010d077824 */ /* 0x100fe200028e064b */
[----:B------:R-:W-:Y:S01]  /*5b40*/  ISETP.GT.AND P5, PT, R3, 0x8, P1 ;  /* 0x000000080300780c */ /* 0x000fe20000fa4270 */
[----:B------:R-:W-:Y:S01]  /*5b50*/  IMAD.X R21, R13, 0x1, R75, P4 ;  /* 0x000000010d157824 */ /* 0x000fe200020e064b */
[----:B------:R-:W-:-:S02]  /*5b60*/  F2FP.F16.F32.PACK_AB R27, RZ, R27 ;  /* 0x0000001bff1b723e */ /* 0x000fc400000000ff */
[----:B------:R-:W-:Y:S02]  /*5b70*/  F2FP.F16.F32.PACK_AB R28, RZ, R28 ;  /* 0x0000001cff1c723e */ /* 0x000fe400000000ff */
[----:B------:R-:W-:Y:S02]  /*5b80*/  F2FP.F16.F32.PACK_AB R29, RZ, R29 ;  /* 0x0000001dff1d723e */ /* 0x000fe400000000ff */
[----:B------:R-:W-:Y:S02]  /*5b90*/  F2FP.F16.F32.PACK_AB R30, RZ, R30 ;  /* 0x0000001eff1e723e */ /* 0x000fe400000000ff */
[C---:B0-----:R-:W-:Y:S01]  /*5ba0*/  IADD3 R4, P4, R10.reuse, R83, RZ ;  /* 0x000000530a047210 */ /* 0x041fe20007f9e0ff */
[----:B------:R-:W-:Y:S01]  /*5bb0*/  @P2 STG.E.U16 desc[UR54][R6.64], R26 ;  /* 0x0000001a06002986 */ /* 0x000fe2000c101536 */
[----:B------:R-:W-:Y:S02]  /*5bc0*/  ISETP.GT.AND P2, PT, R3, 0x8, P0 ;  /* 0x000000080300780c */ /* 0x000fe40000744270 */
[----:B------:R-:W-:Y:S01]  /*5bd0*/  F2FP.F16.F32.PACK_AB R31, RZ, R31 ;  /* 0x0000001fff1f723e */ /* 0x000fe200000000ff */
[----:B------:R-:W-:Y:S01]  /*5be0*/  IMAD.X R5, R11, 0x1, R75, P4 ;  /* 0x000000010b057824 */ /* 0x000fe200020e064b */
[----:B------:R-:W-:Y:S01]  /*5bf0*/  IADD3 R8, P4, R10, R84, RZ ;  /* 0x000000540a087210 */ /* 0x000fe20007f9e0ff */
[----:B------:R-:W-:Y:S01]  /*5c00*/  @P3 STG.E.U16 desc[UR54][R20.64], R27 ;  /* 0x0000001b14003986 */ /* 0x000fe2000c101536 */
[----:B------:R-:W-:-:S02]  /*5c10*/  ISETP.GT.AND P3, PT, R3, 0x9, P1 ;  /* 0x000000090300780c */ /* 0x000fc40000f64270 */
[----:B------:R-:W-:Y:S01]  /*5c20*/  F2FP.F16.F32.PACK_AB R32, RZ, R32 ;  /* 0x00000020ff20723e */ /* 0x000fe200000000ff */
[----:B------:R0:W-:Y:S01]  /*5c30*/  @P5 STG.E.U16 desc[UR54][R4.64], R28 ;  /* 0x0000001c04005986 */ /* 0x0001e2000c101536 */
[----:B------:R-:W-:Y:S01]  /*5c40*/  IADD3 R14, P5, R12, R83, RZ ;  /* 0x000000530c0e7210 */ /* 0x000fe20007fbe0ff */
[--C-:B------:R-:W-:Y:S01]  /*5c50*/  IMAD.X R9, R11, 0x1, R75.reuse, P4 ;  /* 0x000000010b097824 */ /* 0x100fe200020e064b */
[----:B------:R-:W-:Y:S02]  /*5c60*/  ISETP.GT.AND P4, PT, R3, 0x9, P0 ;  /* 0x000000090300780c */ /* 0x000fe40000784270 */
[----:B------:R-:W-:Y:S01]  /*5c70*/  F2FP.F16.F32.PACK_AB R33, RZ, R33 ;  /* 0x00000021ff21723e */ /* 0x000fe200000000ff */
[----:B------:R-:W-:Y:S01]  /*5c80*/  IMAD.X R15, R13, 0x1, R75, P5 ;  /* 0x000000010d0f7824 */ /* 0x000fe200028e064b */
[----:B------:R-:W-:Y:S02]  /*5c90*/  F2FP.F16.F32.PACK_AB R34, RZ, R34 ;  /* 0x00000022ff22723e */ /* 0x000fe400000000ff */
[----:B------:R-:W-:Y:S01]  /*5ca0*/  F2FP.F16.F32.PACK_AB R35, RZ, R35 ;  /* 0x00000023ff23723e */ /* 0x000fe200000000ff */
[----:B------:R-:W-:Y:S01]  /*5cb0*/  @P3 STG.E.U16 desc[UR54][R8.64], R29 ;  /* 0x0000001d08003986 */ /* 0x000fe2000c101536 */
[----:B------:R-:W-:-:S02]  /*5cc0*/  ISETP.GT.AND P3, PT, R3, 0x11, P1 ;  /* 0x000000110300780c */ /* 0x000fc40000f64270 */
[----:B0-----:R-:W-:Y:S01]  /*5cd0*/  IADD3 R4, P5, R12, R84, RZ ;  /* 0x000000540c047210 */ /* 0x001fe20007fbe0ff */
[----:B------:R-:W-:Y:S01]  /*5ce0*/  @P2 STG.E.U16 desc[UR54][R14.64], R30 ;  /* 0x0000001e0e002986 */ /* 0x000fe2000c101536 */
[----:B------:R-:W-:Y:S02]  /*5cf0*/  ISETP.GT.AND P2, PT, R3, 0x10, P1 ;  /* 0x000000100300780c */ /* 0x000fe40000f44270 */
[----:B------:R-:W-:Y:S01]  /*5d00*/  F2FP.F16.F32.PACK_AB R36, RZ, R36 ;  /* 0x00000024ff24723e */ /* 0x000fe200000000ff */
[--C-:B------:R-:W-:Y:S01]  /*5d10*/  IMAD.X R5, R13, 0x1, R75.reuse, P5 ;  /* 0x000000010d057824 */ /* 0x100fe200028e064b */
[C---:B------:R-:W-:Y:S02]  /*5d20*/  IADD3 R6, P5, R10.reuse, R85, RZ ;  /* 0x000000550a067210 */ /* 0x040fe40007fbe0ff */
[----:B------:R-:W-:Y:S02]  /*5d30*/  F2FP.F16.F32.PACK_AB R37, RZ, R37 ;  /* 0x00000025ff25723e */ /* 0x000fe400000000ff */
[----:B------:R0:W-:Y:S01]  /*5d40*/  @P4 STG.E.U16 desc[UR54][R4.64], R31 ;  /* 0x0000001f04004986 */ /* 0x0001e2000c101536 */
[----:B------:R-:W-:Y:S01]  /*5d50*/  IADD3 R20, P4, R10, R86, RZ ;  /* 0x000000560a147210 */ /* 0x000fe20007f9e0ff */
[----:B------:R-:W-:Y:S01]  /*5d60*/  IMAD.X R7, R11, 0x1, R75, P5 ;  /* 0x000000010b077824 */ /* 0x000fe200028e064b */
[----:B------:R-:W-:-:S02]  /*5d70*/  ISETP.GT.AND P5, PT, R3, 0x10, P0 ;  /* 0x000000100300780c */ /* 0x000fc400007a4270 */
[----:B------:R-:W-:Y:S01]  /*5d80*/  F2FP.F16.F32.PACK_AB R38, RZ, R38 ;  /* 0x00000026ff26723e */ /* 0x000fe200000000ff */
[--C-:B------:R-:W-:Y:S01]  /*5d90*/  IMAD.X R21, R11, 0x1, R75.reuse, P4 ;  /* 0x000000010b157824 */ /* 0x100fe200020e064b */
[----:B------:R-:W-:Y:S01]  /*5da0*/  @P2 STG.E.U16 desc[UR54][R6.64], R32 ;  /* 0x0000002006002986 */ /* 0x000fe2000c101536 */
[C---:B------:R-:W-:Y:S02]  /*5db0*/  ISETP.GT.AND P2, PT, R3.reuse, 0x11, P0 ;  /* 0x000000110300780c */ /* 0x040fe40000744270 */
[----:B------:R-:W-:Y:S01]  /*5dc0*/  F2FP.F16.F32.PACK_AB R39, RZ, R39 ;  /* 0x00000027ff27723e */ /* 0x000fe200000000ff */
[----:B------:R-:W-:Y:S01]  /*5dd0*/  @P3 STG.E.U16 desc[UR54][R20.64], R33 ;  /* 0x0000002114003986 */ /* 0x000fe2000c101536 */
[C---:B0-----:R-:W-:Y:S02]  /*5de0*/  IADD3 R4, P4, R12.reuse, R85, RZ ;  /* 0x000000550c047210 */ /* 0x041fe40007f9e0ff */
[C---:B------:R-:W-:Y:S02]  /*5df0*/  ISETP.GT.AND P3, PT, R3.reuse, 0x18, P1 ;  /* 0x000000180300780c */ /* 0x040fe40000f64270 */
[----:B------:R-:W-:Y:S01]  /*5e00*/  ISETP.GT.AND P1, PT, R3, 0x19, P1 ;  /* 0x000000190300780c */ /* 0x000fe20000f24270 */
[----:B------:R-:W-:Y:S01]  /*5e10*/  IMAD.X R5, R13, 0x1, R75, P4 ;  /* 0x000000010d057824 */ /* 0x000fe200020e064b */
[----:B------:R-:W-:-:S04]  /*5e20*/  IADD3 R8, P4, R12, R86, RZ ;  /* 0x000000560c087210 */ /* 0x000fc80007f9e0ff */
[----:B------:R0:W-:Y:S01]  /*5e30*/  @P5 STG.E.U16 desc[UR54][R4.64], R34 ;  /* 0x0000002204005986 */ /* 0x0001e2000c101536 */
[C---:B------:R-:W-:Y:S01]  /*5e40*/  IADD3 R14, P5, R10.reuse, R87, RZ ;  /* 0x000000570a0e7210 */ /* 0x040fe20007fbe0ff */
[--C-:B------:R-:W-:Y:S01]  /*5e50*/  IMAD.X R9, R13, 0x1, R75.reuse, P4 ;  /* 0x000000010d097824 */ /* 0x100fe200020e064b */
[C---:B------:R-:W-:Y:S02]  /*5e60*/  ISETP.GT.AND P4, PT, R3.reuse, 0x18, P0 ;  /* 0x000000180300780c */ /* 0x040fe40000784270 */
[----:B------:R-:W-:Y:S01]  /*5e70*/  ISETP.GT.AND P0, PT, R3, 0x19, P0 ;  /* 0x000000190300780c */ /* 0x000fe20000704270 */
[----:B------:R-:W-:Y:S01]  /*5e80*/  IMAD.X R15, R11, 0x1, R75, P5 ;  /* 0x000000010b0f7824 */ /* 0x000fe200028e064b */
[----:B------:R4:W-:Y:S04]  /*5e90*/  @P2 STG.E.U16 desc[UR54][R8.64], R35 ;  /* 0x0000002308002986 */ /* 0x0009e8000c101536 */
[----:B------:R4:W-:Y:S01]  /*5ea0*/  @P3 STG.E.U16 desc[UR54][R14.64], R36 ;  /* 0x000000240e003986 */ /* 0x0009e2000c101536 */
[----:B0-----:R-:W-:-:S02]  /*5eb0*/  IADD3 R4, P2, R10, R88, RZ ;  /* 0x000000580a047210 */ /* 0x001fc40007f5e0ff */
[C---:B------:R-:W-:Y:S02]  /*5ec0*/  IADD3 R6, P3, R12.reuse, R87, RZ ;  /* 0x000000570c067210 */ /* 0x040fe40007f7e0ff */
[----:B------:R-:W-:Y:S01]  /*5ed0*/  IADD3 R10, P5, R12, R88, RZ ;  /* 0x000000580c0a7210 */ /* 0x000fe20007fbe0ff */
[--C-:B------:R-:W-:Y:S02]  /*5ee0*/  IMAD.X R5, R11, 0x1, R75.reuse, P2 ;  /* 0x000000010b057824 */ /* 0x100fe400010e064b */
[C-C-:B------:R-:W-:Y:S02]  /*5ef0*/  IMAD.X R7, R13.reuse, 0x1, R75.reuse, P3 ;  /* 0x000000010d077824 */ /* 0x140fe400018e064b */
[----:B------:R-:W-:Y:S01]  /*5f00*/  IMAD.X R11, R13, 0x1, R75, P5 ;  /* 0x000000010d0b7824 */ /* 0x000fe200028e064b */
[----:B------:R4:W-:Y:S04]  /*5f10*/  @P1 STG.E.U16 desc[UR54][R4.64], R37 ;  /* 0x0000002504001986 */ /* 0x0009e8000c101536 */
[----:B------:R4:W-:Y:S04]  /*5f20*/  @P4 STG.E.U16 desc[UR54][R6.64], R38 ;  /* 0x0000002606004986 */ /* 0x0009e8000c101536 */
[----:B------:R4:W-:Y:S02]  /*5f30*/  @P0 STG.E.U16 desc[UR54][R10.64], R39 ;  /* 0x000000270a000986 */ /* 0x0009e4000c101536 */
.L_x_122:
[----:B------:R-:W-:Y:S05]  /*5f40*/  BSYNC B0 ;  /* 0x0000000000007941 */ /* 0x000fea0003800000 */
.L_x_28:
[----:B------:R-:W-:Y:S01]  /*5f50*/  IADD3 R16, P0, R16, UR52, RZ ;  /* 0x0000003410107c10 */ /* 0x000fe2000ff1e0ff */
[----:B------:R-:W-:Y:S01]  /*5f60*/  ULDC.64 UR4, c[0x0][0x650] ;  /* 0x0001940000047ab9 */ /* 0x000fe20000000a00 */
[----:B------:R-:W-:Y:S01]  /*5f70*/  PRMT R3, RZ, 0x7610, R3 ;  /* 0x00007610ff037816 */ /* 0x000fe20000000003 */
[----:B-----5:R-:W-:Y:S01]  /*5f80*/  IMAD.MOV.U32 R92, RZ, RZ, -0x1 ;  /* 0xffffffffff5c7424 */ /* 0x020fe200078e00ff */
[----:B------:R-:W-:Y:S01]  /*5f90*/  IADD3.X R17, R17, UR38, RZ, P0, !PT ;  /* 0x0000002611117c10 */ /* 0x000fe200087fe4ff */
[----:B------:R-:W-:Y:S01]  /*5fa0*/  IMAD.MOV.U32 R91, RZ, RZ, -0x1 ;  /* 0xffffffffff5b7424 */ /* 0x000fe200078e00ff */
[----:B------:R-:W-:-:S04]  /*5fb0*/  ISETP.GE.U32.AND P0, PT, R16, UR4, PT ;  /* 0x0000000410007c0c */ /* 0x000fc8000bf06070 */
[----:B------:R-:W-:-:S13]  /*5fc0*/  ISETP.GE.U32.AND.EX P0, PT, R17, UR5, PT, P0 ;  /* 0x0000000511007c0c */ /* 0x000fda000bf06100 */
[----:B------:R-:W-:Y:S05]  /*5fd0*/  @P0 BRA `(.L_x_123) ;  /* 0x0000000400500947 */ /* 0x000fea0003800000 */
[----:B----4-:R-:W4:Y:S01]  /*5fe0*/  LDC.64 R10, c[0x0][0x628] ;  /* 0x00018a00ff0a7b82 */ /* 0x010f220000000a00 */
[----:B------:R-:W0:Y:S01]  /*5ff0*/  S2R R20, SR_CTAID.X ;  /* 0x0000000000147919 */ /* 0x000e220000002500 */
[----:B------:R-:W-:Y:S02]  /*6000*/  IMAD.MOV.U32 R8, RZ, RZ, R16 ;  /* 0x000000ffff087224 */ /* 0x000fe400078e0010 */
[----:B------:R-:W-:Y:S01]  /*6010*/  IMAD.MOV.U32 R9, RZ, RZ, R17 ;  /* 0x000000ffff097224 */ /* 0x000fe200078e0011 */
[----:B------:R-:W0:Y:S03]  /*6020*/  S2R R21, SR_CTAID.Y ;  /* 0x0000000000157919 */ /* 0x000e260000002600 */
[----:B------:R-:W0:Y:S08]  /*6030*/  LDC R0, c[0x0][0x630] ;  /* 0x00018c00ff007b82 */ /* 0x000e300000000800 */
[----:B------:R-:W0:Y:S01]  /*6040*/  LDC.64 R14, c[0x0][0x620] ;  /* 0x00018800ff0e7b82 */ /* 0x000e220000000a00 */
[----:B----4-:R-:W-:-:S04]  /*6050*/  ISETP.NE.U32.AND P0, PT, R10, RZ, PT ;  /* 0x000000ff0a00720c */ /* 0x010fc80003f05070 */
[----:B------:R-:W-:-:S13]  /*6060*/  ISETP.NE.AND.EX P0, PT, R11, RZ, PT, P0 ;  /* 0x000000ff0b00720c */ /* 0x000fda0003f05300 */
[----:B0-----:R-:W-:Y:S05]  /*6070*/  @!P0 BRA `(.L_x_124) ;  /* 0x0000000000288947 */ /* 0x001fea0003800000 */
[----:B------:R-:W0:Y:S02]  /*6080*/  LDC R3, c[0x0][0x634] ;  /* 0x00018d00ff037b82 */ /* 0x000e240000000800 */
[----:B0-----:R-:W-:-:S05]  /*6090*/  IADD3 R3, P0, R16, R3, RZ ;  /* 0x0000000310037210 */ /* 0x001fca0007f1e0ff */
[----:B------:R-:W-:-:S04]  /*60a0*/  IMAD.X R13, RZ, RZ, R17, P0 ;  /* 0x000000ffff0d7224 */ /* 0x000fc800000e0611 */
[----:B--2---:R-:W-:-:S04]  /*60b0*/  IMAD.WIDE.U32 R4, R13, R10, RZ ;  /* 0x0000000a0d047225 */ /* 0x004fc800078e00ff */
[----:B------:R-:W-:-:S04]  /*60c0*/  IMAD.WIDE.U32 R6, P0, R3, R11, R4 ;  /* 0x0000000b03067225 */ /* 0x000fc80007800004 */
[----:B------:R-:W-:-:S04]  /*60d0*/  IMAD.WIDE.U32 R4, R3, R10, RZ ;  /* 0x0000000a03047225 */ /* 0x000fc800078e00ff */
[----:B------:R-:W-:Y:S01]  /*60e0*/  IMAD.X R9, RZ, RZ, RZ, P0 ;  /* 0x000000ffff097224 */ /* 0x000fe200000e06ff */
[----:B------:R-:W-:Y:S01]  /*60f0*/  IADD3 RZ, P0, R5, R6, RZ ;  /* 0x0000000605ff7210 */ /* 0x000fe20007f1e0ff */
[----:B------:R-:W-:-:S04]  /*6100*/  IMAD.MOV.U32 R8, RZ, RZ, R7 ;  /* 0x000000ffff087224 */ /* 0x000fc800078e0007 */
[----:B------:R-:W-:-:S08]  /*6110*/  IMAD.WIDE.U32.X R8, R13, R11, R8, P0 ;  /* 0x0000000b0d087225 */ /* 0x000fd000000e0408 */
.L_x_124:
[----:B------:R-:W0:Y:S01]  /*6120*/  LDC.64 R28, c[0x0][0x640] ;  /* 0x00019000ff1c7b82 */ /* 0x000e220000000a00 */
[-CC-:B------:R-:W-:Y:S01]  /*6130*/  SHF.R.U64 R91, R8, R0.reuse, R9.reuse ;  /* 0x00000000085b7219 */ /* 0x180fe20000001209 */
[----:B------:R-:W-:Y:S01]  /*6140*/  ULDC UR4, c[0x0][0x150] ;  /* 0x0000540000047ab9 */ /* 0x000fe20000000800 */
[----:B------:R-:W-:Y:S02]  /*6150*/  SHF.R.U32.HI R0, RZ, R0, R9 ;  /* 0x00000000ff007219 */ /* 0x000fe40000011609 */
[----:B------:R-:W-:Y:S02]  /*6160*/  IADD3 R3, P0, RZ, -R91, RZ ;  /* 0x8000005bff037210 */ /* 0x000fe40007f1e0ff */
[----:B------:R-:W-:Y:S01]  /*6170*/  I2FP.F32.U32 R7, R20 ;  /* 0x0000001400077245 */ /* 0x000fe20000201000 */
[----:B------:R-:W4:Y:S02]  /*6180*/  LDC R6, c[0x0][0x618] ;  /* 0x00018600ff067b82 */ /* 0x000f240000000800 */
[----:B--2---:R-:W-:-:S02]  /*6190*/  IMAD.X R5, RZ, RZ, ~R0, P0 ;  /* 0x000000ffff057224 */ /* 0x004fc400000e0e00 */
[----:B------:R-:W-:Y:S01]  /*61a0*/  FMUL R7, R7, UR4 ;  /* 0x0000000407077c20 */ /* 0x000fe20008400000 */
[----:B------:R-:W-:Y:S01]  /*61b0*/  ULDC UR4, c[0x0][0x154] ;  /* 0x0000550000047ab9 */ /* 0x000fe20000000800 */
[-C--:B------:R-:W-:Y:S02]  /*61c0*/  IMAD R0, R5, R14.reuse, RZ ;  /* 0x0000000e05007224 */ /* 0x080fe400078e02ff */
[----:B------:R-:W2:Y:S01]  /*61d0*/  LDC R8, c[0x0][0x608] ;  /* 0x00018200ff087b82 */ /* 0x000ea20000000800 */
[C---:B------:R-:W-:Y:S01]  /*61e0*/  IMAD.WIDE.U32 R4, R3.reuse, R14, R16 ;  /* 0x0000000e03047225 */ /* 0x040fe200078e0010 */
[----:B------:R-:W5:Y:S03]  /*61f0*/  F2I.U32.TRUNC.NTZ R7, R7 ;  /* 0x0000000700077305 */ /* 0x000f66000020f000 */
[----:B------:R-:W-:Y:S01]  /*6200*/  IMAD R3, R3, R15, R0 ;  /* 0x0000000f03037224 */ /* 0x000fe200078e0200 */
[----:B------:R-:W-:-:S02]  /*6210*/  I2FP.F32.U32 R0, R21 ;  /* 0x0000001500007245 */ /* 0x000fc40000201000 */
[----:B------:R-:W1:Y:S01]  /*6220*/  LDC R26, c[0x0][0x658] ;  /* 0x00019600ff1a7b82 */ /* 0x000e620000000800 */
[----:B------:R-:W-:Y:S01]  /*6230*/  IMAD.IADD R3, R5, 0x1, R3 ;  /* 0x0000000105037824 */ /* 0x000fe200078e0203 */
[----:B0-----:R-:W-:Y:S01]  /*6240*/  ISETP.NE.U32.AND P0, PT, R28, RZ, PT ;  /* 0x000000ff1c00720c */ /* 0x001fe20003f05070 */
[----:B------:R-:W-:-:S03]  /*6250*/  FMUL R0, R0, UR4 ;  /* 0x0000000400007c20 */ /* 0x000fc60008400000 */
[----:B------:R-:W-:Y:S01]  /*6260*/  ISETP.NE.AND.EX P0, PT, R29, RZ, PT, P0 ;  /* 0x000000ff1d00720c */ /* 0x000fe20003f05300 */
[----:B------:R0:W0:Y:S01]  /*6270*/  F2I.U32.TRUNC.NTZ R14, R0 ;  /* 0x00000000000e7305 */ /* 0x000022000020f000 */
[----:B------:R-:W3:Y:S01]  /*6280*/  LDC R9, c[0x0][0x144] ;  /* 0x00005100ff097b82 */ /* 0x000ee20000000800 */
[-C--:B----4-:R-:W-:Y:S01]  /*6290*/  SHF.R.U64 R10, R4, R6.reuse, R3 ;  /* 0x00000006040a7219 */ /* 0x090fe20000001203 */
[----:B-----5:R-:W-:Y:S01]  /*62a0*/  IMAD.MOV R7, RZ, RZ, -R7 ;  /* 0x000000ffff077224 */ /* 0x020fe200078e0a07 */
[----:B------:R-:W-:-:S05]  /*62b0*/  SHF.R.U32.HI R3, RZ, R6, R3 ;  /* 0x00000006ff037219 */ /* 0x000fca0000011603 */
[----:B------:R-:W4:Y:S01]  /*62c0*/  LDC R24, c[0x0][0x148] ;  /* 0x00005200ff187b82 */ /* 0x000f220000000800 */
[-CC-:B--2---:R-:W-:Y:S02]  /*62d0*/  SHF.R.U64 R12, R10, R8.reuse, R3.reuse ;  /* 0x000000080a0c7219 */ /* 0x184fe40000001203 */
[----:B------:R-:W-:-:S05]  /*62e0*/  SHF.R.U32.HI R3, RZ, R8, R3 ;  /* 0x00000008ff037219 */ /* 0x000fca0000011603 */
[----:B------:R-:W2:Y:S01]  /*62f0*/  LDC R15, c[0x0][0x600] ;  /* 0x00018000ff0f7b82 */ /* 0x000ea20000000800 */
[-CC-:B-1----:R-:W-:Y:S02]  /*6300*/  SHF.R.U64 R13, R12, R26.reuse, R3.reuse ;  /* 0x0000001a0c0d7219 */ /* 0x182fe40000001203 */
[----:B------:R-:W-:-:S03]  /*6310*/  SHF.R.U32.HI R5, RZ, R26, R3 ;  /* 0x0000001aff057219 */ /* 0x000fc60000011603 */
[----:B------:R-:W-:Y:S02]  /*6320*/  IMAD.MOV.U32 R4, RZ, RZ, R13 ;  /* 0x000000ffff047224 */ /* 0x000fe400078e000d */
[----:B------:R-:W1:Y:S01]  /*6330*/  LDC R27, c[0x0][0x648] ;  /* 0x00019200ff1b7b82 */ /* 0x000e620000000800 */
[----:B---3--:R-:W-:-:S07]  /*6340*/  IMAD R25, R9, R7, R20 ;  /* 0x0000000709197224 */ /* 0x008fce00078e0214 */
[----:B------:R-:W3:Y:S08]  /*6350*/  LDC R30, c[0x0][0x638] ;  /* 0x00018e00ff1e7b82 */ /* 0x000ef00000000800 */
[----:B------:R-:W0:Y:S01]  /*6360*/  LDC R31, c[0x0][0x610] ;  /* 0x00018400ff1f7b82 */ /* 0x000e220000000800 */
[----:B----4-:R-:W-:Y:S05]  /*6370*/  @!P0 BRA `(.L_x_125) ;  /* 0x0000000000288947 */ /* 0x010fea0003800000 */
[----:B0-----:R-:W0:Y:S02]  /*6380*/  LDC R0, c[0x0][0x64c] ;  /* 0x00019300ff007b82 */ /* 0x001e240000000800 */
        /* <DEDUP_REMOVED lines=9> */
.L_x_125:
[----:B------:R-:W-:Y:S01]  /*6420*/  ISETP.NE.AND P0, PT, R2, 0x1, PT ;  /* 0x000000010200780c */ /* 0x000fe20003f05270 */
[----:B0-----:R-:W-:Y:S01]  /*6430*/  IMAD.MOV R14, RZ, RZ, -R14 ;  /* 0x000000ffff0e7224 */ /* 0x001fe200078e0a0e */
[----:B-1----:R-:W-:Y:S01]  /*6440*/  SHF.R.U64 R0, R4, R27, R5 ;  /* 0x0000001b04007219 */ /* 0x002fe20000001205 */
[----:B--2---:R-:W-:Y:S01]  /*6450*/  VIADD R5, R15, 0xffffffff ;  /* 0xffffffff0f057836 */ /* 0x004fe20000000000 */
[----:B------:R-:W-:-:S03]  /*6460*/  LOP3.LUT R3, R12, R81, RZ, 0xc0, !PT ;  /* 0x000000510c037212 */ /* 0x000fc600078ec0ff */
[----:B------:R-:W-:Y:S01]  /*6470*/  IMAD.MOV R4, RZ, RZ, -R0 ;  /* 0x000000ffff047224 */ /* 0x000fe200078e0a00 */
[----:B------:R-:W-:Y:S01]  /*6480*/  LOP3.LUT R10, R10, R5, RZ, 0xc0, !PT ;  /* 0x000000050a0a7212 */ /* 0x000fe200078ec0ff */
[----:B------:R-:W-:Y:S02]  /*6490*/  IMAD R0, R76, R0, R3 ;  /* 0x000000004c007224 */ /* 0x000fe400078e0203 */
[----:B---3--:R-:W-:Y:S02]  /*64a0*/  IMAD R3, R4, R30, R13 ;  /* 0x0000001e04037224 */ /* 0x008fe400078e020d */
[----:B------:R-:W-:Y:S02]  /*64b0*/  @P0 IMAD R25, R24, R14, R21 ;  /* 0x0000000e18190224 */ /* 0x000fe400078e0215 */
[----:B------:R-:W-:Y:S02]  /*64c0*/  IMAD R5, R3, R15, R10 ;  /* 0x0000000f03057224 */ /* 0x000fe400078e020a */
[----:B------:R-:W-:-:S02]  /*64d0*/  IMAD R0, R0, R31, R25 ;  /* 0x0000001f00007224 */ /* 0x000fc400078e0219 */
[----:B------:R-:W-:-:S03]  /*64e0*/  IMAD.MOV.U32 R4, RZ, RZ, 0x1 ;  /* 0x00000001ff047424 */ /* 0x000fc600078e00ff */
[----:B------:R-:W-:Y:S02]  /*64f0*/  SEL R92, R5, R0, !P0 ;  /* 0x00000000055c7207 */ /* 0x000fe40004000000 */
[----:B------:R-:W-:Y:S02]  /*6500*/  PRMT R3, R4, 0x7610, R3 ;  /* 0x0000761004037816 */ /* 0x000fe40000000003 */
[----:B------:R-:W-:-:S07]  /*6510*/  SEL R0, R0, R5, !P0 ;  /* 0x0000000500007207 */ /* 0x000fce0004000000 */
.L_x_123:
[----:B------:R-:W-:Y:S01]  /*6520*/  LOP3.LUT P0, RZ, R3, 0xff, RZ, 0xc0, !PT ;  /* 0x000000ff03ff7812 */ /* 0x000fe2000780c0ff */
[----:B------:R-:W-:-:S12]  /*6530*/  IMAD.MOV.U32 R93, RZ, RZ, R0 ;  /* 0x000000ffff5d7224 */ /* 0x000fd800078e0000 */
[----:B------:R-:W-:Y:S05]  /*6540*/  @P0 BRA `(.L_x_126) ;  /* 0xffffffac00600947 */ /* 0x000fea000383ffff */
[----:B------:R-:W-:Y:S05]  /*6550*/  EXIT ;  /* 0x000000000000794d */ /* 0x000fea0003800000 */
.L_x_3:
        /* <DEDUP_REMOVED lines=26> */
.L_x_128:
[--C-:B------:R-:W-:Y:S01]  /*6700*/  SHF.R.U64 R14, R12, R20, R13.reuse ;  /* 0x000000140c0e7219 */ /* 0x100fe2000000120d */
[----:B------:R-:W0:Y:S01]  /*6710*/  LDC R24, c[0x0][0x618] ;  /* 0x00018600ff187b82 */ /* 0x000e220000000800 */
[----:B------:R-:W-:Y:S01]  /*6720*/  I2FP.F32.U32 R8, R6 ;  /* 0x0000000600087245 */ /* 0x000fe20000201000 */
[----:B------:R-:W-:Y:S01]  /*6730*/  ULDC UR4, c[0x0][0x150] ;  /* 0x0000540000047ab9 */ /* 0x000fe20000000800 */
[----:B------:R-:W-:Y:S02]  /*6740*/  SHF.R.U32.HI R7, RZ, R20, R13 ;  /* 0x00000014ff077219 */ /* 0x000fe4000001160d */
[----:B------:R-:W-:Y:S01]  /*6750*/  IADD3 R11, P0, RZ, -R14, RZ ;  /* 0x8000000eff0b7210 */ /* 0x000fe20007f1e0ff */
[----:B------:R-:W-:Y:S01]  /*6760*/  FMUL R13, R8, UR4 ;  /* 0x00000004080d7c20 */ /* 0x000fe20008400000 */
[----:B------:R-:W-:Y:S01]  /*6770*/  ULDC UR4, c[0x0][0x154] ;  /* 0x0000550000047ab9 */ /* 0x000fe20000000800 */
[----:B------:R-:W1:Y:S02]  /*6780*/  LDC.64 R26, c[0x0][0x640] ;  /* 0x00019000ff1a7b82 */ /* 0x000e640000000a00 */
[----:B------:R-:W-:-:S02]  /*6790*/  IMAD.X R7, RZ, RZ, ~R7, P0 ;  /* 0x000000ffff077224 */ /* 0x000fc400000e0e07 */
[----:B------:R-:W2:Y:S01]  /*67a0*/  F2I.U32.TRUNC.NTZ R13, R13 ;  /* 0x0000000d000d7305 */ /* 0x000ea2000020f000 */
[----:B------:R-:W-:-:S03]  /*67b0*/  IMAD.WIDE.U32 R8, R11, R22, R16 ;  /* 0x000000160b087225 */ /* 0x000fc600078e0010 */
[----:B------:R-:W3:Y:S01]  /*67c0*/  LDC R15, c[0x0][0x144] ;  /* 0x00005100ff0f7b82 */ /* 0x000ee20000000800 */
[----:B------:R-:W-:-:S04]  /*67d0*/  IMAD R10, R7, R22, RZ ;  /* 0x00000016070a7224 */ /* 0x000fc800078e02ff */
[----:B------:R-:W-:Y:S02]  /*67e0*/  IMAD R7, R11, R23, R10 ;  /* 0x000000170b077224 */ /* 0x000fe400078e020a */
[----:B------:R-:W-:Y:S01]  /*67f0*/  IMAD.MOV.U32 R10, RZ, RZ, -0x1 ;  /* 0xffffffffff0a7424 */ /* 0x000fe200078e00ff */
[----:B------:R-:W4:Y:S01]  /*6800*/  LDC R20, c[0x0][0x608] ;  /* 0x00018200ff147b82 */ /* 0x000f220000000800 */
[----:B------:R-:W-:Y:S01]  /*6810*/  IMAD.IADD R7, R9, 0x1, R7 ;  /* 0x0000000109077824 */ /* 0x000fe200078e0207 */
[----:B------:R-:W-:-:S04]  /*6820*/  I2FP.F32.U32 R9, R3 ;  /* 0x0000000300097245 */ /* 0x000fc80000201000 */
[-C--:B0-----:R-:W-:Y:S01]  /*6830*/  SHF.R.U64 R12, R8, R24.reuse, R7 ;  /* 0x00000018080c7219 */ /* 0x081fe20000001207 */
[----:B--2---:R-:W-:Y:S01]  /*6840*/  IMAD.MOV R8, RZ, RZ, -R13 ;  /* 0x000000ffff087224 */ /* 0x004fe200078e0a0d */
[----:B------:R-:W0:Y:S01]  /*6850*/  LDC R11, c[0x0][0x658] ;  /* 0x00019600ff0b7b82 */ /* 0x000e220000000800 */
[----:B-1----:R-:W-:Y:S01]  /*6860*/  ISETP.NE.U32.AND P0, PT, R26, RZ, PT ;  /* 0x000000ff1a00720c */ /* 0x002fe20003f05070 */
[----:B------:R-:W-:Y:S01]  /*6870*/  FMUL R9, R9, UR4 ;  /* 0x0000000409097c20 */ /* 0x000fe20008400000 */
[----:B------:R-:W-:Y:S02]  /*6880*/  SHF.R.U32.HI R7, RZ, R24, R7 ;  /* 0x00000018ff077219 */ /* 0x000fe40000011607 */
[----:B------:R-:W-:-:S03]  /*6890*/  ISETP.NE.AND.EX P0, PT, R27, RZ, PT, P0 ;  /* 0x000000ff1b00720c */ /* 0x000fc60003f05300 */
[----:B------:R-:W1:Y:S01]  /*68a0*/  LDC R22, c[0x0][0x148] ;  /* 0x00005200ff167b82 */ /* 0x000e620000000800 */
[----:B---3--:R-:W-:Y:S02]  /*68b0*/  IMAD R23, R15, R8, R6 ;  /* 0x000000080f177224 */ /* 0x008fe400078e0206 */
[----:B------:R-:W-:-:S05]  /*68c0*/  IMAD.MOV.U32 R8, RZ, RZ, 0x1 ;  /* 0x00000001ff087424 */ /* 0x000fca00078e00ff */
[----:B------:R-:W2:Y:S01]  /*68d0*/  LDC R21, c[0x0][0x600] ;  /* 0x00018000ff157b82 */ /* 0x000ea20000000800 */
[-CC-:B----4-:R-:W-:Y:S02]  /*68e0*/  SHF.R.U64 R15, R12, R20.reuse, R7.reuse ;  /* 0x000000140c0f7219 */ /* 0x190fe40000001207 */
[----:B------:R-:W-:Y:S02]  /*68f0*/  SHF.R.U32.HI R6, RZ, R20, R7 ;  /* 0x00000014ff067219 */ /* 0x000fe40000011607 */
[----:B------:R3:W4:Y:S03]  /*6900*/  F2I.U32.TRUNC.NTZ R20, R9 ;  /* 0x0000000900147305 */ /* 0x000726000020f000 */
[----:B------:R-:W1:Y:S01]  /*6910*/  LDC R25, c[0x0][0x648] ;  /* 0x00019200ff197b82 */ /* 0x000e620000000800 */
[-C--:B0-----:R-:W-:Y:S02]  /*6920*/  SHF.R.U64 R19, R15, R11.reuse, R6 ;  /* 0x0000000b0f137219 */ /* 0x081fe40000001206 */
[----:B------:R-:W-:-:S02]  /*6930*/  SHF.L.U32 R10, R10, R11, RZ ;  /* 0x0000000b0a0a7219 */ /* 0x000fc400000006ff */
[-C--:B------:R-:W-:Y:S01]  /*6940*/  SHF.R.U32.HI R7, RZ, R11.reuse, R6 ;  /* 0x0000000bff077219 */ /* 0x080fe20000011606 */
[----:B------:R-:W-:Y:S01]  /*6950*/  IMAD.MOV.U32 R6, RZ, RZ, R19 ;  /* 0x000000ffff067224 */ /* 0x000fe200078e0013 */
[----:B------:R-:W-:Y:S01]  /*6960*/  SHF.L.U32 R24, R8, R11, RZ ;  /* 0x0000000b08187219 */ /* 0x000fe200000006ff */
[----:B------:R-:W0:Y:S01]  /*6970*/  LDC R28, c[0x0][0x638] ;  /* 0x00018e00ff1c7b82 */ /* 0x000e220000000800 */
[----:B------:R-:W-:-:S07]  /*6980*/  LOP3.LUT R30, RZ, R10, RZ, 0x33, !PT ;  /* 0x0000000aff1e7212 */ /* 0x000fce00078e33ff */
[----:B------:R-:W0:Y:S01]  /*6990*/  LDC R29, c[0x0][0x610] ;  /* 0x00018400ff1d7b82 */ /* 0x000e220000000800 */
[----:B---34-:R-:W-:Y:S05]  /*69a0*/  @!P0 BRA `(.L_x_129) ;  /* 0x0000000000288947 */ /* 0x018fea0003800000 */
[----:B------:R-:W3:Y:S02]  /*69b0*/  LDC R6, c[0x0][0x64c] ;  /* 0x00019300ff067b82 */ /* 0x000ee40000000800 */
[----:B---3--:R-:W-:-:S05]  /*69c0*/  IADD3 R11, P0, R19, R6, RZ ;  /* 0x00000006130b7210 */ /* 0x008fca0007f1e0ff */
        /* <DEDUP_REMOVED lines=8> */
.L_x_129:
[----:B------:R-:W-:Y:S01]  /*6a50*/  ISETP.NE.AND P0, PT, R2, 0x1, PT ;  /* 0x000000010200780c */ /* 0x000fe20003f05270 */
[----:B--2---:R-:W-:Y:S01]  /*6a60*/  VIADD R9, R21, 0xffffffff ;  /* 0xffffffff15097836 */ /* 0x004fe20000000000 */
[----:B-1----:R-:W-:Y:S01]  /*6a70*/  SHF.R.U64 R7, R6, R25, R7 ;  /* 0x0000001906077219 */ /* 0x002fe20000001207 */
[----:B------:R-:W-:Y:S01]  /*6a80*/  IMAD.MOV R20, RZ, RZ, -R20 ;  /* 0x000000ffff147224 */ /* 0x000fe200078e0a14 */
[----:B------:R-:W-:Y:S02]  /*6a90*/  LOP3.LUT R6, R15, R30, RZ, 0xc0, !PT ;  /* 0x0000001e0f067212 */ /* 0x000fe400078ec0ff */
[----:B------:R-:W-:Y:S01]  /*6aa0*/  LOP3.LUT R12, R12, R9, RZ, 0xc0, !PT ;  /* 0x000000090c0c7212 */ /* 0x000fe200078ec0ff */
[----:B------:R-:W-:Y:S02]  /*6ab0*/  IMAD.MOV R8, RZ, RZ, -R7 ;  /* 0x000000ffff087224 */ /* 0x000fe400078e0a07 */
[----:B------:R-:W-:Y:S02]  /*6ac0*/  IMAD R6, R24, R7, R6 ;  /* 0x0000000718067224 */ /* 0x000fe400078e0206 */
[----:B------:R-:W-:-:S02]  /*6ad0*/  IMAD.MOV.U32 R9, RZ, RZ, 0x1 ;  /* 0x00000001ff097424 */ /* 0x000fc400078e00ff */
[----:B------:R-:W-:Y:S02]  /*6ae0*/  @P0 IMAD R23, R22, R20, R3 ;  /* 0x0000001416170224 */ /* 0x000fe400078e0203 */
[----:B0-----:R-:W-:Y:S02]  /*6af0*/  IMAD R3, R8, R28, R19 ;  /* 0x0000001c08037224 */ /* 0x001fe400078e0213 */
[----:B------:R-:W-:Y:S02]  /*6b00*/  IMAD R13, R6, R29, R23 ;  /* 0x0000001d060d7224 */ /* 0x000fe400078e0217 */
[----:B------:R-:W-:Y:S02]  /*6b10*/  IMAD R6, R3, R21, R12 ;  /* 0x0000001503067224 */ /* 0x000fe400078e020c */
[----:B------:R-:W-:-:S03]  /*6b20*/  IMAD.MOV.U32 R8, RZ, RZ, R14 ;  /* 0x000000ffff087224 */ /* 0x000fc600078e000e */
[----:B------:R-:W-:Y:S02]  /*6b30*/  SEL R20, R6, R13, !P0 ;  /* 0x0000000d06147207 */ /* 0x000fe40004000000 */
[----:B------:R-:W-:-:S07]  /*6b40*/  SEL R13, R13, R6, !P0 ;  /* 0x000000060d0d7207 */ /* 0x000fce0004000000 */
.L_x_127:
[----:B------:R-:W-:-:S08]  /*6b50*/  NOP ;  /* 0x0000000000007918 */ /* 0x000fd00000000000 */
[----:B------:R-:W0:-:S00]  /*6b60*/  USETMAXREG.DEALLOC.CTAPOOL 0x28 ;  /* 0x00000028000079c8 */ /* 0x000e0000080e0500 */
[----:B0-----:R-:W-:-:S13]  /*6b70*/  ISETP.NE.AND P0, PT, R0, RZ, PT ;  /* 0x000000ff0000720c */ /* 0x001fda0003f05270 */
[----:B------:R-:W-:Y:S05]  /*6b80*/  @P0 EXIT ;  /* 0x000000000000094d */ /* 0x000fea0003800000 */
[----:B------:R-:W-:Y:S01]  /*6b90*/  LOP3.LUT P0, RZ, R9, 0xff, RZ, 0xc0, !PT ;  /* 0x000000ff09ff7812 */ /* 0x000fe2000780c0ff */
[----:B------:R-:W-:Y:S02]  /*6ba0*/  IMAD.MOV.U32 R0, RZ, RZ, 0x1 ;  /* 0x00000001ff007424 */ /* 0x000fe400078e00ff */
[----:B------:R-:W-:-:S10]  /*6bb0*/  IMAD.MOV.U32 R3, RZ, RZ, RZ ;  /* 0x000000ffff037224 */ /* 0x000fd400078e00ff */
[----:B------:R-:W-:Y:S05]  /*6bc0*/  @!P0 BRA `(.L_x_130) ;  /* 0x0000000c001c8947 */ /* 0x000fea0003800000 */
[----:B------:R-:W0:Y:S01]  /*6bd0*/  LDC R0, c[0x0][0x28c] ;  /* 0x0000a300ff007b82 */ /* 0x000e220000000800 */
[----:B------:R-:W-:Y:S01]  /*6be0*/  LOP3.LUT P0, RZ, R4, 0x1f, RZ, 0xc0, !PT ;  /* 0x0000001f04ff7812 */ /* 0x000fe2000780c0ff */
[----:B------:R-:W-:Y:S01]  /*6bf0*/  ULDC UR5, c[0x0][0x658] ;  /* 0x0001960000057ab9 */ /* 0x000fe20000000800 */
[----:B------:R-:W-:Y:S01]  /*6c00*/  UMOV UR6, 0xffffffff ;  /* 0xffffffff00067882 */ /* 0x000fe20000000000 */
[----:B------:R-:W-:Y:S01]  /*6c10*/  BSSY B0, `(.L_x_130) ;  /* 0x00000c2000007945 */ /* 0x000fe20003800000 */
[----:B------:R-:W-:Y:S01]  /*6c20*/  USHF.L.U32 UR6, UR6, UR5, URZ ;  /* 0x0000000506067299 */ /* 0x000fe2000800063f */
[C---:B------:R-:W-:Y:S01]  /*6c30*/  ISETP.NE.AND P2, PT, R5.reuse, RZ, PT ;  /* 0x000000ff0500720c */ /* 0x040fe20003f45270 */
[----:B------:R-:W-:Y:S01]  /*6c40*/  IMAD.MOV.U32 R11, RZ, RZ, 0x1 ;  /* 0x00000001ff0b7424 */ /* 0x000fe200078e00ff */
[----:B------:R-:W-:Y:S01]  /*6c50*/  ISETP.NE.OR P0, PT, R5, RZ, !P0 ;  /* 0x000000ff0500720c */ /* 0x000fe20004705670 */
[----:B------:R-:W-:Y:S01]  /*6c60*/  ULDC UR4, c[0x0][0x600] ;  /* 0x0001800000047ab9 */ /* 0x000fe20000000800 */
[----:B------:R-:W-:Y:S01]  /*6c70*/  LOP3.LUT R19, R18, 0x2, RZ, 0xfc, !PT ;  /* 0x0000000212137812 */ /* 0x000fe200078efcff */
[----:B------:R-:W-:Y:S01]  /*6c80*/  UMOV UR7, 0x1 ;  /* 0x0000000100077882 */ /* 0x000fe20000000000 */
[----:B------:R-:W-:-:S02]  /*6c90*/  UIADD3 UR15, UR4, -0x1, URZ ;  /* 0xffffffff040f7890 */ /* 0x000fc4000fffe03f */
[----:B------:R-:W-:Y:S02]  /*6ca0*/  USHF.L.U32 UR17, UR7, UR5, URZ ;  /* 0x0000000507117299 */ /* 0x000fe4000800063f */
[----:B------:R-:W-:Y:S01]  /*6cb0*/  ULOP3.LUT UR16, URZ, UR6, URZ, 0x33, !UPT ;  /* 0x000000063f107292 */ /* 0x000fe2000f8e333f */
[----:B------:R-:W-:Y:S01]  /*6cc0*/  ULDC.64 UR20, c[0x0][0x198] ;  /* 0x0000660000147ab9 */ /* 0x000fe20000000a00 */
[----:B0-----:R-:W-:-:S05]  /*6cd0*/  VIADD R0, R0, 0x3f ;  /* 0x0000003f00007836 */ /* 0x001fca0000000000 */
[----:B------:R-:W-:-:S04]  /*6ce0*/  SHF.R.S32.HI R3, RZ, 0x1f, R0 ;  /* 0x0000001fff037819 */ /* 0x000fc80000011400 */
[----:B------:R-:W-:Y:S01]  /*6cf0*/  LEA.HI R3, R3, R0, RZ, 0x6 ;  /* 0x0000000003037211 */ /* 0x000fe200078f30ff */
[----:B------:R-:W-:-:S03]  /*6d00*/  IMAD.MOV.U32 R0, RZ, RZ, 0x1 ;  /* 0x00000001ff007424 */ /* 0x000fc600078e00ff */
[----:B------:R-:W-:Y:S01]  /*6d10*/  SHF.R.S32.HI R12, RZ, 0x6, R3 ;  /* 0x00000006ff0c7819 */ /* 0x000fe20000011403 */
[----:B------:R-:W-:-:S04]  /*6d20*/  IMAD.MOV.U32 R3, RZ, RZ, RZ ;  /* 0x000000ffff037224 */ /* 0x000fc800078e00ff */
[----:B------:R-:W-:-:S07]  /*6d30*/  VIADD R10, R12, 0x1 ;  /* 0x000000010c0a7836 */ /* 0x000fce0000000000 */
.L_x_142:
[----:B------:R-:W-:-:S03]  /*6d40*/  UMOV UR4, 0xffffffff ;  /* 0xffffffff00047882 */ /* 0x000fc60000000000 */
[----:B------:R-:W-:Y:S05]  /*6d50*/  BRA.DIV UR4, `(.L_x_131) ;  /* 0x0000000e04a47947 */ /* 0x000fea000b800000 */
[----:B------:R-:W-:-:S13]  /*6d60*/  ELECT P6, URZ, PT ;  /* 0x00000000003f782f */ /* 0x000fda00038c0000 */
.L_x_153:
[----:B------:R-:W0:Y:S01]  /*6d70*/  LDC R4, c[0x0][0x28c] ;  /* 0x0000a300ff047b82 */ /* 0x000e220000000800 */
[----:B------:R-:W-:Y:S01]  /*6d80*/  BSSY B1, `(.L_x_132) ;  /* 0x0000037000017945 */ /* 0x000fe20003800000 */
[----:B0-----:R-:W-:-:S13]  /*6d90*/  ISETP.LT.OR P6, PT, R4, 0x1, !P6 ;  /* 0x000000010400780c */ /* 0x001fda00077c1670 */
[----:B------:R-:W-:Y:S05]  /*6da0*/  @P6 BRA `(.L_x_133) ;  /* 0x0000000000d06947 */ /* 0x000fea0003800000 */
[----:B------:R-:W-:Y:S02]  /*6db0*/  IMAD.SHL.U32 R20, R20, 0x20, RZ ;  /* 0x0000002014147824 */ /* 0x000fe400078e00ff */
[----:B------:R-:W-:Y:S02]  /*6dc0*/  IMAD R13, R13, 0x180, RZ ;  /* 0x000001800d0d7824 */ /* 0x000fe400078e02ff */
[----:B------:R-:W-:Y:S02]  /*6dd0*/  IMAD.MOV.U32 R21, RZ, RZ, RZ ;  /* 0x000000ffff157224 */ /* 0x000fe400078e00ff */
[----:B------:R-:W-:Y:S02]  /*6de0*/  IMAD.MOV.U32 R4, RZ, RZ, R10 ;  /* 0x000000ffff047224 */ /* 0x000fe400078e000a */
[----:B------:R-:W-:Y:S02]  /*6df0*/  IMAD.MOV.U32 R5, RZ, RZ, R0 ;  /* 0x000000ffff057224 */ /* 0x000fe400078e0000 */
[----:B------:R-:W-:-:S07]  /*6e00*/  IMAD.MOV.U32 R6, RZ, RZ, R3 ;  /* 0x000000ffff067224 */ /* 0x000fce00078e0003 */
.L_x_137:
[----:B------:R-:W0:Y:S01]  /*6e10*/  S2R R14, SR_CgaCtaId ;  /* 0x00000000000e7919 */ /* 0x000e220000008800 */
[----:B------:R-:W-:Y:S01]  /*6e20*/  MOV R7, 0x400 ;  /* 0x0000040000077802 */ /* 0x000fe20000000f00 */
[----:B------:R-:W1:Y:S03]  /*6e30*/  @!P2 LDC R9, c[0x0][0x500] ;  /* 0x00014000ff09ab82 */ /* 0x000e660000000800 */
[----:B0-----:R-:W-:Y:S02]  /*6e40*/  LEA R15, R14, R7, 0x18 ;  /* 0x000000070e0f7211 */ /* 0x001fe400078ec0ff */
[----:B------:R-:W-:-:S03]  /*6e50*/  SHF.L.U32 R7, R5, 0x1f, RZ ;  /* 0x0000001f05077819 */ /* 0x000fc600000006ff */
[----:B------:R-:W-:-:S04]  /*6e60*/  IMAD R14, R6, 0x8, R15 ;  /* 0x00000008060e7824 */ /* 0x000fc800078e020f */
[----:B------:R-:W0:Y:S02]  /*6e70*/  SYNCS.PHASECHK.TRANS64.TRYWAIT P1, [R14+URZ+0x20], R7 ;  /* 0x000020070e0075a7 */ /* 0x000e24000802017f */
[----:B01----:R-:W-:Y:S05]  /*6e80*/  @!P1 BRA `(.L_x_134) ;  /* 0x0000000c00789947 */ /* 0x003fea0003800000 */
.L_x_154:
[----:B0-----:R-:W-:Y:S01]  /*6e90*/  PRMT R7, R19, 0x9910, RZ ;  /* 0x0000991013077816 */ /* 0x001fe200000000ff */
[----:B------:R0:W-:Y:S03]  /*6ea0*/  @!P2 SYNCS.ARRIVE.TRANS64 RZ, [R14+URZ], R9 ;  /* 0x000000090effa9a7 */ /* 0x0001e6000800003f */
[----:B------:R-:W-:-:S13]  /*6eb0*/  ISETP.NE.AND P1, PT, R7, 0x2, PT ;  /* 0x000000020700780c */ /* 0x000fda0003f25270 */
[----:B0-----:R-:W-:Y:S05]  /*6ec0*/  @P1 BRA `(.L_x_135) ;  /* 0x0000000000041947 */ /* 0x001fea0003800000 */
[----:B------:R-:W-:Y:S01]  /*6ed0*/  BPT.TRAP 0x1 ;  /* 0x000000040000795c */ /* 0x000fe20000300000 */
.L_x_135:
[----:B------:R-:W-:Y:S05]  /*6ee0*/  @P0 BRA `(.L_x_136) ;  /* 0x0000000000040947 */ /* 0x000fea0003800000 */
[----:B------:R-:W-:Y:S01]  /*6ef0*/  BPT.TRAP 0x1 ;  /* 0x000000040000795c */ /* 0x000fe20000300000 */
.L_x_136:
[--C-:B------:R-:W-:Y:S01]  /*6f00*/  IMAD R7, R6, 0xc000, R15.reuse ;  /* 0x0000c00006077824 */ /* 0x100fe200078e020f */
[----:B------:R-:W-:Y:S01]  /*6f10*/  R2UR UR9, R14 ;  /* 0x000000000e0972ca */ /* 0x000fe200000e0000 */
[----:B------:R-:W-:Y:S01]  /*6f20*/  IMAD R15, R6, 0x1000, R15 ;  /* 0x00001000060f7824 */ /* 0x000fe200078e020f */
[----:B------:R-:W-:Y:S01]  /*6f30*/  UIADD3 UR4, UP0, UR20, 0xf0, URZ ;  /* 0x000000f014047890 */ /* 0x000fe2000ff1e03f */
[----:B------:R-:W-:Y:S01]  /*6f40*/  VIADD R4, R4, 0xffffffff ;  /* 0xffffffff04047836 */ /* 0x000fe20000000000 */
[----:B------:R-:W-:Y:S01]  /*6f50*/  R2UR UR5, R7 ;  /* 0x00000000070572ca */ /* 0x000fe200000e0000 */
[----:B------:R-:W-:Y:S01]  /*6f60*/  UIADD3 UR22, UP1, UR20, 0x1f0, URZ ;  /* 0x000001f014167890 */ /* 0x000fe2000ff3e03f */
[----:B------:R-:W-:Y:S01]  /*6f70*/  R2UR UR8, R15 ;  /* 0x000000000f0872ca */ /* 0x000fe200000e0000 */
[----:B------:R-:W-:Y:S01]  /*6f80*/  VIADD R6, R6, 0x1 ;  /* 0x0000000106067836 */ /* 0x000fe20000000000 */
[----:B------:R-:W-:Y:S01]  /*6f90*/  R2UR UR11, R13 ;  /* 0x000000000d0b72ca */ /* 0x000fe200000e0000 */
[----:B------:R-:W-:Y:S01]  /*6fa0*/  UIADD3.X UR23, URZ, UR21, URZ, UP1, !UPT ;  /* 0x000000153f177290 */ /* 0x000fe20008ffe43f */
[C---:B------:R-:W-:Y:S01]  /*6fb0*/  R2UR UR10, R21.reuse ;  /* 0x00000000150a72ca */ /* 0x040fe200000e0000 */
[----:B------:R-:W-:Y:S01]  /*6fc0*/  UMOV UR6, 0x0 ;  /* 0x0000000000067882 */ /* 0x000fe20000000000 */
[----:B------:R-:W-:Y:S01]  /*6fd0*/  R2UR UR12, R8 ;  /* 0x00000000080c72ca */ /* 0x000fe200000e0000 */
[----:B------:R-:W-:Y:S01]  /*6fe0*/  UMOV UR7, 0x10000000 ;  /* 0x1000000000077882 */ /* 0x000fe20000000000 */
[----:B------:R-:W-:Y:S01]  /*6ff0*/  R2UR UR18, R20 ;  /* 0x00000000141272ca */ /* 0x000fe200000e0000 */
[----:B------:R-:W-:Y:S01]  /*7000*/  VIADD R21, R21, 0x40 ;  /* 0x0000004015157836 */ /* 0x000fe20000000000 */
[----:B------:R-:W-:Y:S01]  /*7010*/  ISETP.GT.AND P3, PT, R4, 0x1, PT ;  /* 0x000000010400780c */ /* 0x000fe20003f64270 */
[----:B------:R-:W-:Y:S01]  /*7020*/  UIADD3 UR13, UR5, 0x100, URZ ;  /* 0x00000100050d7890 */ /* 0x000fe2000fffe03f */
[----:B------:R-:W-:Y:S01]  /*7030*/  ISETP.NE.AND P1, PT, R6, 0x4, PT ;  /* 0x000000040600780c */ /* 0x000fe20003f25270 */
[----:B------:R-:W-:-:S02]  /*7040*/  UIADD3.X UR5, URZ, UR21, URZ, UP0, !UPT ;  /* 0x000000153f057290 */ /* 0x000fc400087fe43f */
[----:B------:R-:W-:Y:S01]  /*7050*/  UIADD3 UR14, UR8, 0x30100, URZ ;  /* 0x00030100080e7890 */ /* 0x000fe2000fffe03f */
[----:B------:R-:W-:Y:S02]  /*7060*/  SEL R14, RZ, 0x1, P1 ;  /* 0x00000001ff0e7807 */ /* 0x000fe40000800000 */
[----:B------:R-:W-:Y:S01]  /*7070*/  UMOV UR8, UR13 ;  /* 0x0000000d00087c82 */ /* 0x000fe20008000000 */
[----:B------:R-:W-:Y:S02]  /*7080*/  SEL R6, R6, RZ, P1 ;  /* 0x000000ff06067207 */ /* 0x000fe40000800000 */
[----:B------:R-:W-:Y:S01]  /*7090*/  LOP3.LUT R5, R5, R14, RZ, 0x3c, !PT ;  /* 0x0000000e05057212 */ /* 0x000fe200078e3cff */
[----:B------:R0:W-:Y:S02]  /*70a0*/  UTMALDG.3D [UR8], [UR4], desc[UR6] ;  /* 0x00000608040075b4 */ /* 0x0001e40008011000 */
[----:B0-----:R-:W-:Y:S01]  /*70b0*/  UMOV UR8, UR14 ;  /* 0x0000000e00087c82 */ /* 0x001fe20008000000 */
[----:B------:R-:W-:-:S02]  /*70c0*/  UMOV UR11, UR18 ;  /* 0x00000012000b7c82 */ /* 0x000fc40008000000 */
[----:B------:R0:W-:Y:S02]  /*70d0*/  UTMALDG.3D [UR8], [UR22], desc[UR6] ;  /* 0x00000608160075b4 */ /* 0x0001e40008011000 */
[----:B0-----:R-:W-:Y:S05]  /*70e0*/  @P3 BRA `(.L_x_137) ;  /* 0xfffffffc00483947 */ /* 0x001fea000383ffff */
.L_x_133:
[----:B------:R-:W-:Y:S05]  /*70f0*/  BSYNC B1 ;  /* 0x0000000000017941 */ /* 0x000fea0003800000 */
.L_x_132:
[----:B------:R-:W-:Y:S01]  /*7100*/  LOP3.LUT P3, RZ, R11, 0xff, RZ, 0xc0, !PT ;  /* 0x000000ff0bff7812 */ /* 0x000fe2000786c0ff */
[----:B------:R-:W-:Y:S01]  /*7110*/  IMAD.IADD R3, R12, 0x1, R3 ;  /* 0x000000010c037824 */ /* 0x000fe200078e0203 */
[----:B------:R-:W-:Y:S01]  /*7120*/  IADD3 R16, P4, R16, UR52, RZ ;  /* 0x0000003410107c10 */ /* 0x000fe2000ff9e0ff */
[----:B------:R-:W-:Y:S01]  /*7130*/  ULDC.64 UR4, c[0x0][0x650] ;  /* 0x0001940000047ab9 */ /* 0x000fe20000000a00 */
[----:B------:R-:W-:Y:S01]  /*7140*/  BSSY B1, `(.L_x_138) ;  /* 0x000006c000017945 */ /* 0x000fe20003800000 */
[----:B------:R-:W-:Y:S01]  /*7150*/  IMAD.MOV.U32 R13, RZ, RZ, -0x1 ;  /* 0xffffffffff0d7424 */ /* 0x000fe200078e00ff */
[----:B------:R-:W-:Y:S01]  /*7160*/  ISETP.GT.U32.AND P1, PT, R3, 0x3, PT ;  /* 0x000000030300780c */ /* 0x000fe20003f24070 */
[----:B------:R-:W-:Y:S01]  /*7170*/  IMAD.MOV.U32 R20, RZ, RZ, -0x1 ;  /* 0xffffffffff147424 */ /* 0x000fe200078e00ff */
[----:B------:R-:W-:Y:S01]  /*7180*/  SHF.R.U32.HI R4, RZ, 0x2, R3 ;  /* 0x00000002ff047819 */ /* 0x000fe20000011603 */
[----:B------:R-:W-:Y:S01]  /*7190*/  IMAD.MOV.U32 R8, RZ, RZ, -0x1 ;  /* 0xffffffffff087424 */ /* 0x000fe200078e00ff */
[----:B------:R-:W-:-:S02]  /*71a0*/  ISETP.LT.U32.AND P1, PT, R12, 0x4, P1 ;  /* 0x000000040c00780c */ /* 0x000fc40000f21070 */
[----:B------:R-:W-:Y:S01]  /*71b0*/  IADD3.X R17, R17, UR38, RZ, P4, !PT ;  /* 0x0000002611117c10 */ /* 0x000fe2000a7fe4ff */
[----:B------:R-:W0:Y:S01]  /*71c0*/  @P3 S2R R6, SR_CgaCtaId ;  /* 0x0000000000063919 */ /* 0x000e220000008800 */
[----:B------:R-:W-:Y:S02]  /*71d0*/  @P3 MOV R5, 0x400 ;  /* 0x0000040000053802 */ /* 0x000fe40000000f00 */
[----:B------:R-:W-:Y:S02]  /*71e0*/  ISETP.GE.U32.AND P4, PT, R16, UR4, PT ;  /* 0x0000000410007c0c */ /* 0x000fe4000bf86070 */
[----:B------:R-:W-:Y:S02]  /*71f0*/  LOP3.LUT R4, R4, 0x1, RZ, 0xc0, !PT ;  /* 0x0000000104047812 */ /* 0x000fe400078ec0ff */
[----:B------:R-:W-:Y:S02]  /*7200*/  LOP3.LUT R3, R3, 0x3, RZ, 0xc0, !PT ;  /* 0x0000000303037812 */ /* 0x000fe400078ec0ff */
[----:B------:R-:W-:-:S02]  /*7210*/  PRMT R11, RZ, 0x7610, R11 ;  /* 0x00007610ff0b7816 */ /* 0x000fc4000000000b */
[----:B0-----:R-:W-:-:S04]  /*7220*/  @P3 LEA R5, R6, R5, 0x18 ;  /* 0x0000000506053211 */ /* 0x001fc800078ec0ff */
[----:B------:R0:W-:Y:S01]  /*7230*/  @P3 SYNCS.ARRIVE.TRANS64.A1T0 RZ, [R5+URZ+0x58], RZ ;  /* 0x000058ff05ff39a7 */ /* 0x0001e2000810003f */
[----:B------:R-:W-:-:S04]  /*7240*/  ISETP.NE.U32.AND P3, PT, R4, 0x1, PT ;  /* 0x000000010400780c */ /* 0x000fc80003f65070 */
[----:B------:R-:W-:Y:S02]  /*7250*/  ISETP.GT.U32.AND P3, PT, R12, 0x3, !P3 ;  /* 0x000000030c00780c */ /* 0x000fe40005f64070 */
[----:B0-----:R-:W-:Y:S02]  /*7260*/  SEL R5, RZ, 0x1, !P1 ;  /* 0x00000001ff057807 */ /* 0x001fe40004800000 */
[----:B------:R-:W-:Y:S02]  /*7270*/  ISETP.GE.U32.AND.EX P1, PT, R17, UR5, PT, P4 ;  /* 0x0000000511007c0c */ /* 0x000fe4000bf26140 */
[----:B------:R-:W-:-:S04]  /*7280*/  SEL R4, RZ, 0x1, !P3 ;  /* 0x00000001ff047807 */ /* 0x000fc80005800000 */
[----:B------:R-:W-:Y:S02]  /*7290*/  LOP3.LUT R0, R4, R0, R5, 0x96, !PT ;  /* 0x0000000004007212 */ /* 0x000fe400078e9605 */
[----:B------:R-:W-:-:S05]  /*72a0*/  PRMT R4, RZ, 0x7610, R4 ;  /* 0x00007610ff047816 */ /* 0x000fca0000000004 */
[----:B------:R-:W-:Y:S05]  /*72b0*/  @P1 BRA `(.L_x_139) ;  /* 0x0000000400501947 */ /* 0x000fea0003800000 */
[----:B------:R-:W-:Y:S01]  /*72c0*/  ULDC.64 UR4, c[0x0][0x628] ;  /* 0x00018a0000047ab9 */ /* 0x000fe20000000a00 */
[----:B------:R-:W0:Y:S01]  /*72d0*/  S2R R14, SR_CTAID.X ;  /* 0x00000000000e7919 */ /* 0x000e220000002500 */
[----:B------:R-:W-:Y:S01]  /*72e0*/  ISETP.NE.U32.AND P1, PT, RZ, UR4, PT ;  /* 0x00000004ff007c0c */ /* 0x000fe2000bf25070 */
[----:B------:R-:W-:Y:S01]  /*72f0*/  ULDC UR7, c[0x0][0x630] ;  /* 0x00018c0000077ab9 */ /* 0x000fe20000000800 */
[----:B------:R-:W-:Y:S01]  /*7300*/  IMAD.MOV.U32 R4, RZ, RZ, R16 ;  /* 0x000000ffff047224 */ /* 0x000fe200078e0010 */
[----:B------:R-:W1:Y:S01]  /*7310*/  S2R R13, SR_CTAID.Y ;  /* 0x00000000000d7919 */ /* 0x000e620000002600 */
[----:B------:R-:W-:Y:S01]  /*7320*/  ISETP.NE.AND.EX P1, PT, RZ, UR5, PT, P1 ;  /* 0x00000005ff007c0c */ /* 0x000fe2000bf25310 */
[----:B------:R-:W-:-:S12]  /*7330*/  IMAD.MOV.U32 R5, RZ, RZ, R17 ;  /* 0x000000ffff057224 */ /* 0x000fd800078e0011 */
[----:B------:R-:W-:Y:S05]  /*7340*/  @!P1 BRA `(.L_x_140) ;  /* 0x0000000000289947 */ /* 0x000fea0003800000 */
[----:B------:R-:W-:Y:S02]  /*7350*/  ULDC UR6, c[0x0][0x634] ;  /* 0x00018d0000067ab9 */ /* 0x000fe40000000800 */
[----:B------:R-:W-:-:S05]  /*7360*/  IADD3 R9, P1, R16, UR6, RZ ;  /* 0x0000000610097c10 */ /* 0x000fca000ff3e0ff */
[----:B------:R-:W-:-:S04]  /*7370*/  IMAD.X R15, RZ, RZ, R17, P1 ;  /* 0x000000ffff0f7224 */ /* 0x000fc800008e0611 */
[----:B------:R-:W-:-:S04]  /*7380*/  IMAD.WIDE.U32 R6, R15, UR4, RZ ;  /* 0x000000040f067c25 */ /* 0x000fc8000f8e00ff */
[----:B------:R-:W-:-:S04]  /*7390*/  IMAD.WIDE.U32 R6, P1, R9, UR5, R6 ;  /* 0x0000000509067c25 */ /* 0x000fc8000f820006 */
[----:B------:R-:W-:-:S04]  /*73a0*/  IMAD.WIDE.U32 R8, R9, UR4, RZ ;  /* 0x0000000409087c25 */ /* 0x000fc8000f8e00ff */
[----:B------:R-:W-:Y:S01]  /*73b0*/  IMAD.X R5, RZ, RZ, RZ, P1 ;  /* 0x000000ffff057224 */ /* 0x000fe200008e06ff */
[----:B------:R-:W-:Y:S01]  /*73c0*/  IADD3 RZ, P1, R9, R6, RZ ;  /* 0x0000000609ff7210 */ /* 0x000fe20007f3e0ff */
[----:B------:R-:W-:-:S04]  /*73d0*/  IMAD.MOV.U32 R4, RZ, RZ, R7 ;  /* 0x000000ffff047224 */ /* 0x000fc800078e0007 */
[----:B------:R-:W-:-:S08]  /*73e0*/  IMAD.WIDE.U32.X R4, R15, UR5, R4, P1 ;  /* 0x000000050f047c25 */ /* 0x000fd000088e0404 */
.L_x_140:
[--C-:B------:R-:W-:Y:S01]  /*73f0*/  SHF.R.U64 R8, R4, UR7, R5.reuse ;  /* 0x0000000704087c19 */ /* 0x100fe20008001205 */
[----:B------:R-:W-:Y:S01]  /*7400*/  ULDC.64 UR4, c[0x0][0x620] ;  /* 0x0001880000047ab9 */ /* 0x000fe20000000a00 */
[----:B------:R-:W-:Y:S01]  /*7410*/  SHF.R.U32.HI R4, RZ, UR7, R5 ;  /* 0x00000007ff047c19 */ /* 0x000fe20008011605 */
[----:B------:R-:W2:Y:S01]  /*7420*/  LDC R25, c[0x0][0x144] ;  /* 0x00005100ff197b82 */ /* 0x000ea20000000800 */
[----:B------:R-:W-:Y:S01]  /*7430*/  IADD3 R7, P1, RZ, -R8, RZ ;  /* 0x80000008ff077210 */ /* 0x000fe20007f3e0ff */
[----:B------:R-:W-:Y:S01]  /*7440*/  ULDC.64 UR8, c[0x0][0x640] ;  /* 0x0001900000087ab9 */ /* 0x000fe20000000a00 */
[----:B0-----:R-:W-:Y:S01]  /*7450*/  I2FP.F32.U32 R9, R14 ;  /* 0x0000000e00097245 */ /* 0x001fe20000201000 */
[----:B------:R-:W-:Y:S02]  /*7460*/  ULDC UR6, c[0x0][0x608] ;  /* 0x0001820000067ab9 */ /* 0x000fe40000000800 */
[----:B------:R-:W-:Y:S01]  /*7470*/  IMAD.X R4, RZ, RZ, ~R4, P1 ;  /* 0x000000ffff047224 */ /* 0x000fe200008e0e04 */
[----:B------:R-:W-:Y:S01]  /*7480*/  ISETP.NE.U32.AND P1, PT, RZ, UR8, PT ;  /* 0x00000008ff007c0c */ /* 0x000fe2000bf25070 */
[----:B------:R-:W0:Y:S02]  /*7490*/  LDC R20, c[0x0][0x148] ;  /* 0x00005200ff147b82 */ /* 0x000e240000000800 */
[----:B------:R-:W-:Y:S01]  /*74a0*/  IMAD R6, R4, UR4, RZ ;  /* 0x0000000404067c24 */ /* 0x000fe2000f8e02ff */
[----:B------:R-:W-:Y:S01]  /*74b0*/  ISETP.NE.AND.EX P1, PT, RZ, UR9, PT, P1 ;  /* 0x00000009ff007c0c */ /* 0x000fe2000bf25310 */
[----:B------:R-:W-:Y:S01]  /*74c0*/  IMAD.WIDE.U32 R4, R7, UR4, R16 ;  /* 0x0000000407047c25 */ /* 0x000fe2000f8e0010 */
[----:B------:R-:W-:-:S03]  /*74d0*/  ULDC UR4, c[0x0][0x150] ;  /* 0x0000540000047ab9 */ /* 0x000fc60000000800 */
[----:B------:R-:W-:Y:S02]  /*74e0*/  IMAD R7, R7, UR5, R6 ;  /* 0x0000000507077c24 */ /* 0x000fe4000f8e0206 */
[----:B------:R-:W-:Y:S01]  /*74f0*/  FMUL R6, R9, UR4 ;  /* 0x0000000409067c20 */ /* 0x000fe20008400000 */
[----:B------:R-:W-:Y:S01]  /*7500*/  ULDC UR4, c[0x0][0x618] ;  /* 0x0001860000047ab9 */ /* 0x000fe20000000800 */
[----:B------:R-:W-:Y:S01]  /*7510*/  ULDC UR5, c[0x0][0x154] ;  /* 0x0000550000057ab9 */ /* 0x000fe20000000800 */
[----:B------:R-:W-:-:S03]  /*7520*/  IMAD.IADD R5, R5, 0x1, R7 ;  /* 0x0000000105057824 */ /* 0x000fc600078e0207 */
[----:B------:R-:W3:Y:S02]  /*7530*/  F2I.U32.TRUNC.NTZ R6, R6 ;  /* 0x0000000600067305 */ /* 0x000ee4000020f000 */
[----:B------:R-:W-:Y:S02]  /*7540*/  SHF.R.U64 R9, R4, UR4, R5 ;  /* 0x0000000404097c19 */ /* 0x000fe40008001205 */
[----:B-1----:R-:W-:-:S05]  /*7550*/  I2FP.F32.U32 R4, R13 ;  /* 0x0000000d00047245 */ /* 0x002fca0000201000 */
[----:B------:R-:W-:Y:S01]  /*7560*/  FMUL R22, R4, UR5 ;  /* 0x0000000504167c20 */ /* 0x000fe20008400000 */
[----:B------:R-:W-:Y:S01]  /*7570*/  SHF.R.U32.HI R4, RZ, UR4, R5 ;  /* 0x00000004ff047c19 */ /* 0x000fe20008011605 */
[----:B------:R-:W-:-:S03]  /*7580*/  ULDC UR4, c[0x0][0x658] ;  /* 0x0001960000047ab9 */ /* 0x000fc60000000800 */
[--C-:B------:R-:W-:Y:S01]  /*7590*/  SHF.R.U64 R21, R9, UR6, R4.reuse ;  /* 0x0000000609157c19 */ /* 0x100fe20008001204 */
[----:B------:R-:W1:Y:S01]  /*75a0*/  F2I.U32.TRUNC.NTZ R22, R22 ;  /* 0x0000001600167305 */ /* 0x000e62000020f000 */
[----:B------:R-:W-:Y:S01]  /*75b0*/  SHF.R.U32.HI R4, RZ, UR6, R4 ;  /* 0x00000006ff047c19 */ /* 0x000fe20008011604 */
[----:B---3--:R-:W-:-:S03]  /*75c0*/  IMAD.MOV R6, RZ, RZ, -R6 ;  /* 0x000000ffff067224 */ /* 0x008fc600078e0a06 */
[----:B------:R-:W-:Y:S01]  /*75d0*/  SHF.R.U64 R15, R21, UR4, R4 ;  /* 0x00000004150f7c19 */ /* 0x000fe20008001204 */
[----:B--2---:R-:W-:Y:S01]  /*75e0*/  IMAD R14, R25, R6, R14 ;  /* 0x00000006190e7224 */ /* 0x004fe200078e020e */
[----:B------:R-:W-:-:S03]  /*75f0*/  SHF.R.U32.HI R23, RZ, UR4, R4 ;  /* 0x00000004ff177c19 */ /* 0x000fc60008011604 */
[----:B------:R-:W-:Y:S02]  /*7600*/  IMAD.MOV.U32 R4, RZ, RZ, R15 ;  /* 0x000000ffff047224 */ /* 0x000fe400078e000f */
[----:B------:R-:W-:Y:S01]  /*7610*/  IMAD.MOV.U32 R5, RZ, RZ, R23 ;  /* 0x000000ffff057224 */ /* 0x000fe200078e0017 */
[----:B-1----:R-:W-:Y:S06]  /*7620*/  @!P1 BRA `(.L_x_141) ;  /* 0x0000000000289947 */ /* 0x002fec0003800000 */
[----:B------:R-:W-:Y:S02]  /*7630*/  ULDC UR4, c[0x0][0x64c] ;  /* 0x0001930000047ab9 */ /* 0x000fe40000000800 */
[----:B------:R-:W-:-:S05]  /*7640*/  IADD3 R5, P1, R15, UR4, RZ ;  /* 0x000000040f057c10 */ /* 0x000fca000ff3e0ff */
[----:B------:R-:W-:-:S04]  /*7650*/  IMAD.X R23, RZ, RZ, R23, P1 ;  /* 0x000000ffff177224 */ /* 0x000fc800008e0617 */
[----:B------:R-:W-:-:S04]  /*7660*/  IMAD.WIDE.U32 R6, R23, UR8, RZ ;  /* 0x0000000817067c25 */ /* 0x000fc8000f8e00ff */
[----:B------:R-:W-:-:S04]  /*7670*/  IMAD.WIDE.U32 R6, P1, R5, UR9, R6 ;  /* 0x0000000905067c25 */ /* 0x000fc8000f820006 */
[----:B------:R-:W-:-:S04]  /*7680*/  IMAD.WIDE.U32 R4, R5, UR8, RZ ;  /* 0x0000000805047c25 */ /* 0x000fc8000f8e00ff */
[----:B------:R-:W-:Y:S01]  /*7690*/  IMAD.MOV.U32 R4, RZ, RZ, R7 ;  /* 0x000000ffff047224 */ /* 0x000fe200078e0007 */
[----:B------:R-:W-:Y:S01]  /*76a0*/  IADD3 RZ, P3, R5, R6, RZ ;  /* 0x0000000605ff7210 */ /* 0x000fe20007f7e0ff */
[----:B------:R-:W-:-:S04]  /*76b0*/  IMAD.X R5, RZ, RZ, RZ, P1 ;  /* 0x000000ffff057224 */ /* 0x000fc800008e06ff */
[----:B------:R-:W-:-:S08]  /*76c0*/  IMAD.WIDE.U32.X R4, R23, UR9, R4, P3 ;  /* 0x0000000917047c25 */ /* 0x000fd000098e0404 */
.L_x_141:
[----:B------:R-:W-:Y:S01]  /*76d0*/  ISETP.NE.AND P1, PT, R2, 0x1, PT ;  /* 0x000000010200780c */ /* 0x000fe20003f25270 */
[----:B------:R-:W-:Y:S01]  /*76e0*/  ULDC UR4, c[0x0][0x648] ;  /* 0x0001920000047ab9 */ /* 0x000fe20000000800 */
[----:B------:R-:W-:Y:S01]  /*76f0*/  LOP3.LUT R21, R21, UR16, RZ, 0xc0, !PT ;  /* 0x0000001015157c12 */ /* 0x000fe2000f8ec0ff */
[----:B------:R-:W-:Y:S01]  /*7700*/  IMAD.MOV R22, RZ, RZ, -R22 ;  /* 0x000000ffff167224 */ /* 0x000fe200078e0a16 */
[----:B------:R-:W-:Y:S01]  /*7710*/  SHF.R.U64 R4, R4, UR4, R5 ;  /* 0x0000000404047c19 */ /* 0x000fe20008001205 */
[----:B------:R-:W-:Y:S01]  /*7720*/  ULDC UR4, c[0x0][0x638] ;  /* 0x00018e0000047ab9 */ /* 0x000fe20000000800 */
[----:B------:R-:W-:Y:S01]  /*7730*/  ULDC UR5, c[0x0][0x610] ;  /* 0x0001840000057ab9 */ /* 0x000fe20000000800 */
[----:B------:R-:W-:Y:S02]  /*7740*/  IMAD.MOV.U32 R5, RZ, RZ, 0x1 ;  /* 0x00000001ff057424 */ /* 0x000fe400078e00ff */
[----:B------:R-:W-:Y:S02]  /*7750*/  IMAD.MOV R6, RZ, RZ, -R4 ;  /* 0x000000ffff067224 */ /* 0x000fe400078e0a04 */
[----:B------:R-:W-:Y:S01]  /*7760*/  IMAD R21, R4, UR17, R21 ;  /* 0x0000001104157c24 */ /* 0x000fe2000f8e0215 */
[----:B------:R-:W-:Y:S01]  /*7770*/  LOP3.LUT R4, R9, UR15, RZ, 0xc0, !PT ;  /* 0x0000000f09047c12 */ /* 0x000fe2000f8ec0ff */
[----:B0-----:R-:W-:-:S02]  /*7780*/  @P1 IMAD R14, R20, R22, R13 ;  /* 0x00000016140e1224 */ /* 0x001fc400078e020d */
[----:B------:R-:W-:Y:S01]  /*7790*/  IMAD R15, R6, UR4, R15 ;  /* 0x00000004060f7c24 */ /* 0x000fe2000f8e020f */
[----:B------:R-:W-:Y:S01]  /*77a0*/  ULDC UR4, c[0x0][0x600] ;  /* 0x0001800000047ab9 */ /* 0x000fe20000000800 */
[----:B------:R-:W-:Y:S02]  /*77b0*/  IMAD R14, R21, UR5, R14 ;  /* 0x00000005150e7c24 */ /* 0x000fe4000f8e020e */
[--C-:B------:R-:W-:Y:S01]  /*77c0*/  IMAD R15, R15, UR4, R4.reuse ;  /* 0x000000040f0f7c24 */ /* 0x100fe2000f8e0204 */
[----:B------:R-:W-:-:S04]  /*77d0*/  PRMT R4, R5, 0x7610, R4 ;  /* 0x0000761005047816 */ /* 0x000fc80000000004 */
[----:B------:R-:W-:Y:S02]  /*77e0*/  SEL R20, R15, R14, !P1 ;  /* 0x0000000e0f147207 */ /* 0x000fe40004800000 */
[----:B------:R-:W-:-:S07]  /*77f0*/  SEL R13, R14, R15, !P1 ;  /* 0x0000000f0e0d7207 */ /* 0x000fce0004800000 */
.L_x_139:
[----:B------:R-:W-:Y:S05]  /*7800*/  BSYNC B1 ;  /* 0x0000000000017941 */ /* 0x000fea0003800000 */
.L_x_138:
[----:B------:R-:W-:-:S13]  /*7810*/  LOP3.LUT P1, RZ, R4, 0xff, RZ, 0xc0, !PT ;  /* 0x000000ff04ff7812 */ /* 0x000fda000782c0ff */
[----:B------:R-:W-:Y:S05]  /*7820*/  @P1 BRA `(.L_x_142) ;  /* 0xfffffff400441947 */ /* 0x000fea000383ffff */
[----:B------:R-:W-:Y:S05]  /*7830*/  BSYNC B0 ;  /* 0x0000000000007941 */ /* 0x000fea0003800000 */
.L_x_130:
[----:B------:R-:W-:-:S03]  /*7840*/  UMOV UR4, 0xffffffff ;  /* 0xffffffff00047882 */ /* 0x000fc60000000000 */
[----:B------:R-:W-:Y:S05]  /*7850*/  BRA.DIV UR4, `(.L_x_143) ;  /* 0x0000000604187947 */ /* 0x000fea000b800000 */
[----:B------:R-:W-:-:S13]  /*7860*/  ELECT P6, URZ, PT ;  /* 0x00000000003f782f */ /* 0x000fda00038c0000 */
.L_x_157:
[----:B------:R-:W-:Y:S04]  /*7870*/  BSSY B0, `(.L_x_144) ;  /* 0x000002b000007945 */ /* 0x000fe80003800000 */
[----:B------:R-:W-:Y:S05]  /*7880*/  @!P6 BRA `(.L_x_145) ;  /* 0x0000000000a4e947 */ /* 0x000fea0003800000 */
[----:B------:R-:W-:-:S04]  /*7890*/  LOP3.LUT R18, R18, 0x2, RZ, 0xfc, !PT ;  /* 0x0000000212127812 */ /* 0x000fc800078efcff */
[----:B------:R-:W-:-:S13]  /*78a0*/  ISETP.NE.AND P0, PT, R18, 0x3, PT ;  /* 0x000000031200780c */ /* 0x000fda0003f05270 */
[----:B------:R-:W-:Y:S05]  /*78b0*/  @!P0 BRA `(.L_x_146) ;  /* 0x0000000000048947 */ /* 0x000fea0003800000 */
[----:B------:R-:W-:Y:S01]  /*78c0*/  BPT.TRAP 0x1 ;  /* 0x000000040000795c */ /* 0x000fe20000300000 */
.L_x_146:
[----:B------:R-:W0:Y:S01]  /*78d0*/  S2R R5, SR_CgaCtaId ;  /* 0x0000000000057919 */ /* 0x000e220000008800 */
[----:B------:R-:W-:Y:S02]  /*78e0*/  MOV R2, 0x400 ;  /* 0x0000040000027802 */ /* 0x000fe40000000f00 */
[----:B------:R-:W-:Y:S02]  /*78f0*/  SHF.L.U32 R4, R0, 0x1f, RZ ;  /* 0x0000001f00047819 */ /* 0x000fe400000006ff */
[----:B0-----:R-:W-:-:S05]  /*7900*/  LEA R2, R5, R2, 0x18 ;  /* 0x0000000205027211 */ /* 0x001fca00078ec0ff */
[----:B------:R-:W-:-:S04]  /*7910*/  VIADD R2, R2, 0x20 ;  /* 0x0000002002027836 */ /* 0x000fc80000000000 */
[C---:B------:R-:W-:Y:S02]  /*7920*/  IMAD R7, R3.reuse, 0x8, R2 ;  /* 0x0000000803077824 */ /* 0x040fe400078e0202 */
[----:B------:R-:W-:Y:S02]  /*7930*/  VIADD R3, R3, 0x1 ;  /* 0x0000000103037836 */ /* 0x000fe40000000000 */
[----:B------:R-:W0:Y:S03]  /*7940*/  SYNCS.PHASECHK.TRANS64.TRYWAIT P0, [R7+URZ], R4 ;  /* 0x00000004070075a7 */ /* 0x000e26000800017f */
[----:B------:R-:W-:-:S04]  /*7950*/  ISETP.NE.AND P1, PT, R3, 0x4, PT ;  /* 0x000000040300780c */ /* 0x000fc80003f25270 */
[----:B------:R-:W-:Y:S02]  /*7960*/  SEL R5, RZ, 0x1, P1 ;  /* 0x00000001ff057807 */ /* 0x000fe40000800000 */
[----:B------:R-:W-:Y:S02]  /*7970*/  SEL R3, R3, RZ, P1 ;  /* 0x000000ff03037207 */ /* 0x000fe40000800000 */
[----:B------:R-:W-:-:S03]  /*7980*/  LOP3.LUT R6, R0, R5, RZ, 0x3c, !PT ;  /* 0x0000000500067212 */ /* 0x000fc600078e3cff */
[----:B------:R-:W-:Y:S01]  /*7990*/  IMAD R8, R3, 0x8, R2 ;  /* 0x0000000803087824 */ /* 0x000fe200078e0202 */
[----:B------:R-:W-:Y:S01]  /*79a0*/  SHF.L.U32 R5, R6, 0x1f, RZ ;  /* 0x0000001f06057819 */ /* 0x000fe200000006ff */
[----:B0-----:R-:W-:Y:S06]  /*79b0*/  @!P0 BRA `(.L_x_147) ;  /* 0x0000000000e08947 */ /* 0x001fec0003800000 */
.L_x_158:
[----:B------:R-:W1:Y:S01]  /*79c0*/  SYNCS.PHASECHK.TRANS64.TRYWAIT P0, [R8+URZ], R5 ;  /* 0x00000005080075a7 */ /* 0x000e62000800017f */
[----:B------:R-:W-:-:S05]  /*79d0*/  VIADD R0, R3, 0x1 ;  /* 0x0000000103007836 */ /* 0x000fca0000000000 */
[----:B------:R-:W-:-:S04]  /*79e0*/  ISETP.NE.AND P1, PT, R0, 0x4, PT ;  /* 0x000000040000780c */ /* 0x000fc80003f25270 */
[----:B------:R-:W-:Y:S02]  /*79f0*/  SEL R3, RZ, 0x1, P1 ;  /* 0x00000001ff037807 */ /* 0x000fe40000800000 */
[----:B0-----:R-:W-:Y:S02]  /*7a00*/  SEL R7, R0, RZ, P1 ;  /* 0x000000ff00077207 */ /* 0x001fe40000800000 */
[----:B------:R-:W-:-:S03]  /*7a10*/  LOP3.LUT R9, R6, R3, RZ, 0x3c, !PT ;  /* 0x0000000306097212 */ /* 0x000fc600078e3cff */
[----:B------:R-:W-:Y:S01]  /*7a20*/  IMAD R11, R7, 0x8, R2 ;  /* 0x00000008070b7824 */ /* 0x000fe200078e0202 */
[----:B------:R-:W-:Y:S01]  /*7a30*/  SHF.L.U32 R6, R9, 0x1f, RZ ;  /* 0x0000001f09067819 */ /* 0x000fe200000006ff */
[----:B-1----:R-:W-:Y:S06]  /*7a40*/  @!P0 BRA `(.L_x_148) ;  /* 0x0000000000d08947 */ /* 0x002fec0003800000 */
.L_x_159:
[----:B------:R-:W1:Y:S01]  /*7a50*/  SYNCS.PHASECHK.TRANS64.TRYWAIT P0, [R11+URZ], R6 ;  /* 0x000000060b0075a7 */ /* 0x000e62000800017f */
[----:B------:R-:W-:-:S05]  /*7a60*/  VIADD R0, R7, 0x1 ;  /* 0x0000000107007836 */ /* 0x000fca0000000000 */
[----:B------:R-:W-:-:S04]  /*7a70*/  ISETP.NE.AND P1, PT, R0, 0x4, PT ;  /* 0x000000040000780c */ /* 0x000fc80003f25270 */
[----:B------:R-:W-:Y:S02]  /*7a80*/  SEL R4, RZ, 0x1, P1 ;  /* 0x00000001ff047807 */ /* 0x000fe40000800000 */
[----:B------:R-:W-:Y:S02]  /*7a90*/  SEL R3, R0, RZ, P1 ;  /* 0x000000ff00037207 */ /* 0x000fe40000800000 */
[----:B------:R-:W-:Y:S01]  /*7aa0*/  LOP3.LUT R0, R9, R4, RZ, 0x3c, !PT ;  /* 0x0000000409007212 */ /* 0x000fe200078e3cff */
[----:B-1----:R-:W-:Y:S06]  /*7ab0*/  @!P0 BRA `(.L_x_149) ;  /* 0x0000000000c88947 */ /* 0x002fec0003800000 */
.L_x_160:
[----:B------:R-:W-:Y:S01]  /*7ac0*/  IMAD R3, R3, 0x8, R2 ;  /* 0x0000000803037824 */ /* 0x000fe200078e0202 */
[----:B------:R-:W-:-:S07]  /*7ad0*/  SHF.L.U32 R0, R0, 0x1f, RZ ;  /* 0x0000001f00007819 */ /* 0x000fce00000006ff */
.L_x_150:
[----:B--2---:R2:W3:Y:S02]  /*7ae0*/  SYNCS.PHASECHK.TRANS64.TRYWAIT P0, [R3+URZ], R0 ;  /* 0x00000000030075a7 */ /* 0x0044e4000800017f */
[----:B---3--:R-:W-:Y:S05]  /*7af0*/  @!P0 NANOSLEEP.SYNCS 0x989680 ;  /* 0x009896800000895d */ /* 0x008fea0003900000 */
[----:B------:R-:W3:Y:S02]  /*7b00*/  @!P0 SYNCS.PHASECHK.TRANS64 P0, [R3+URZ], R0 ;  /* 0x00000000030085a7 */ /* 0x000ee4000800007f */
[----:B---3--:R-:W-:Y:S05]  /*7b10*/  @!P0 BRA `(.L_x_150) ;  /* 0xfffffffc00f08947 */ /* 0x008fea000383ffff */
.L_x_145:
[----:B------:R-:W-:Y:S05]  /*7b20*/  BSYNC B0 ;  /* 0x0000000000007941 */ /* 0x000fea0003800000 */
.L_x_144:
[----:B------:R-:W-:Y:S05]  /*7b30*/  EXIT ;  /* 0x000000000000794d */ /* 0x000fea0003800000 */
.L_x_17:
[----:B-1----:R1:W2:Y:S02]  /*7b40*/  SYNCS.PHASECHK.TRANS64.TRYWAIT P1, [R3+URZ], R0 ;  /* 0x00000000030075a7 */ /* 0x0022a4000802017f */
[----:B--2---:R-:W-:Y:S05]  /*7b50*/  @!P1 NANOSLEEP.SYNCS 0x989680 ;  /* 0x009896800000995d */ /* 0x004fea0003900000 */
[----:B------:R-:W2:Y:S02]  /*7b60*/  @!P1 SYNCS.PHASECHK.TRANS64 P1, [R3+URZ], R0 ;  /* 0x00000000030095a7 */ /* 0x000ea4000802007f */
[----:B--2---:R-:W-:Y:S05]  /*7b70*/  @!P1 BRA `(.L_x_17) ;  /* 0xfffffffc00f09947 */ /* 0x004fea000383ffff */
[----:B------:R-:W-:Y:S05]  /*7b80*/  BRA `(.L_x_16) ;  /* 0xffffff98008c7947 */ /* 0x000fea000383ffff */
.L_x_22:
[----:B-1----:R-:W-:-:S04]  /*7b90*/  IMAD.U32 R4, RZ, RZ, UR4 ;  /* 0x00000004ff047e24 */ /* 0x002fc8000f8e00ff */
[----:B------:R1:W2:Y:S03]  /*7ba0*/  SYNCS.PHASECHK.TRANS64.TRYWAIT P1, [R4+URZ], R3 ;  /* 0x00000003040075a7 */ /* 0x0002a6000802017f */
[----:B--2---:R-:W-:Y:S05]  /*7bb0*/  @!P1 NANOSLEEP.SYNCS 0x989680 ;  /* 0x009896800000995d */ /* 0x004fea0003900000 */
[----:B------:R-:W2:Y:S02]  /*7bc0*/  @!P1 SYNCS.PHASECHK.TRANS64 P1, [R4+URZ], R3 ;  /* 0x00000003040095a7 */ /* 0x000ea4000802007f */
[----:B--2---:R-:W-:Y:S05]  /*7bd0*/  @!P1 BRA `(.L_x_22) ;  /* 0xfffffffc00ec9947 */ /* 0x004fea000383ffff */
[----:B------:R-:W-:Y:S05]  /*7be0*/  BRA `(.L_x_21) ;  /* 0xffffffa000187947 */ /* 0x000fea000383ffff */
.L_x_131:
[----:B------:R-:W-:Y:S01]  /*7bf0*/  BSSY B1, `(.L_x_151) ;  /* 0x0000006000017945 */ /* 0x000fe20003800000 */
[----:B------:R-:W-:-:S07]  /*7c00*/  IMAD.MOV.U32 R15, RZ, RZ, -0x1 ;  /* 0xffffffffff0f7424 */ /* 0x000fce00078e00ff */
[----:B------:R-:W-:Y:S05]  /*7c10*/  WARPSYNC.COLLECTIVE R15, `(.L_x_152) ;  /* 0x000000000f0c7348 */ /* 0x000fea0003c00000 */
[----:B------:R-:W-:Y:S02]  /*7c20*/  ELECT P6, UR62, PT ;  /* 0x00000000003e782f */ /* 0x000fe400038c0000 */
[----:B------:R-:W-:Y:S01]  /*7c30*/  MOV R14, UR62 ;  /* 0x0000003e000e7c02 */ /* 0x000fe20008000f00 */
[----:B------:R-:W-:Y:S10]  /*7c40*/  ENDCOLLECTIVE ;  /* 0x000000000000791b */ /* 0x000ff40003800000 */
.L_x_152:
[----:B------:R-:W-:Y:S05]  /*7c50*/  BSYNC B1 ;  /* 0x0000000000017941 */ /* 0x000fea0003800000 */
.L_x_151:
[----:B------:R-:W-:Y:S05]  /*7c60*/  BRA `(.L_x_153) ;  /* 0xfffffff000407947 */ /* 0x000fea000383ffff */
.L_x_134:
[----:B0-----:R0:W1:Y:S02]  /*7c70*/  SYNCS.PHASECHK.TRANS64.TRYWAIT P1, [R14+URZ+0x20], R7 ;  /* 0x000020070e0075a7 */ /* 0x001064000802017f */
[----:B-1----:R-:W-:Y:S05]  /*7c80*/  @!P1 NANOSLEEP.SYNCS 0x989680 ;  /* 0x009896800000995d */ /* 0x002fea0003900000 */
[----:B------:R-:W1:Y:S02]  /*7c90*/  @!P1 SYNCS.PHASECHK.TRANS64 P1, [R14+URZ+0x20], R7 ;  /* 0x000020070e0095a7 */ /* 0x000e64000802007f */
[----:B-1----:R-:W-:Y:S05]  /*7ca0*/  @!P1 BRA `(.L_x_134) ;  /* 0xfffffffc00f09947 */ /* 0x002fea000383ffff */
[----:B------:R-:W-:Y:S05]  /*7cb0*/  BRA `(.L_x_154) ;  /* 0xfffffff000747947 */ /* 0x000fea000383ffff */
.L_x_143:
[----:B------:R-:W-:Y:S01]  /*7cc0*/  BSSY B0, `(.L_x_155) ;  /* 0x0000006000007945 */ /* 0x000fe20003800000 */
[----:B------:R-:W-:-:S07]  /*7cd0*/  IMAD.MOV.U32 R15, RZ, RZ, -0x1 ;  /* 0xffffffffff0f7424 */ /* 0x000fce00078e00ff */
[----:B------:R-:W-:Y:S05]  /*7ce0*/  WARPSYNC.COLLECTIVE R15, `(.L_x_156) ;  /* 0x000000000f0c7348 */ /* 0x000fea0003c00000 */
[----:B------:R-:W-:Y:S02]  /*7cf0*/  ELECT P6, UR62, PT ;  /* 0x00000000003e782f */ /* 0x000fe400038c0000 */
[----:B------:R-:W-:Y:S01]  /*7d00*/  MOV R14, UR62 ;  /* 0x0000003e000e7c02 */ /* 0x000fe20008000f00 */
[----:B------:R-:W-:Y:S10]  /*7d10*/  ENDCOLLECTIVE ;  /* 0x000000000000791b */ /* 0x000ff40003800000 */
.L_x_156:
[----:B------:R-:W-:Y:S05]  /*7d20*/  BSYNC B0 ;  /* 0x0000000000007941 */ /* 0x000fea0003800000 */
.L_x_155:
[----:B------:R-:W-:Y:S05]  /*7d30*/  BRA `(.L_x_157) ;  /* 0xfffffff800cc7947 */ /* 0x000fea000383ffff */
.L_x_147:
[----:B0-----:R0:W1:Y:S02]  /*7d40*/  SYNCS.PHASECHK.TRANS64.TRYWAIT P0, [R7+URZ], R4 ;  /* 0x00000004070075a7 */ /* 0x001064000800017f */
[----:B-1----:R-:W-:Y:S05]  /*7d50*/  @!P0 NANOSLEEP.SYNCS 0x989680 ;  /* 0x009896800000895d */ /* 0x002fea0003900000 */
[----:B------:R-:W1:Y:S02]  /*7d60*/  @!P0 SYNCS.PHASECHK.TRANS64 P0, [R7+URZ], R4 ;  /* 0x00000004070085a7 */ /* 0x000e64000800007f */
[----:B-1----:R-:W-:Y:S05]  /*7d70*/  @!P0 BRA `(.L_x_147) ;  /* 0xfffffffc00f08947 */ /* 0x002fea000383ffff */
[----:B------:R-:W-:Y:S05]  /*7d80*/  BRA `(.L_x_158) ;  /* 0xfffffffc000c7947 */ /* 0x000fea000383ffff */
.L_x_148:
[----:B0-----:R0:W1:Y:S02]  /*7d90*/  SYNCS.PHASECHK.TRANS64.TRYWAIT P0, [R8+URZ], R5 ;  /* 0x00000005080075a7 */ /* 0x001064000800017f */
[----:B-1----:R-:W-:Y:S05]  /*7da0*/  @!P0 NANOSLEEP.SYNCS 0x989680 ;  /* 0x009896800000895d */ /* 0x002fea0003900000 */
[----:B------:R-:W1:Y:S02]  /*7db0*/  @!P0 SYNCS.PHASECHK.TRANS64 P0, [R8+URZ], R5 ;  /* 0x00000005080085a7 */ /* 0x000e64000800007f */
[----:B-1----:R-:W-:Y:S05]  /*7dc0*/  @!P0 BRA `(.L_x_148) ;  /* 0xfffffffc00f08947 */ /* 0x002fea000383ffff */
[----:B------:R-:W-:Y:S05]  /*7dd0*/  BRA `(.L_x_159) ;  /* 0xfffffffc001c7947 */ /* 0x000fea000383ffff */
.L_x_149:
[----:B-1----:R1:W2:Y:S02]  /*7de0*/  SYNCS.PHASECHK.TRANS64.TRYWAIT P0, [R11+URZ], R6 ;  /* 0x000000060b0075a7 */ /* 0x0022a4000800017f */
[----:B--2---:R-:W-:Y:S05]  /*7df0*/  @!P0 NANOSLEEP.SYNCS 0x989680 ;  /* 0x009896800000895d */ /* 0x004fea0003900000 */
[----:B------:R-:W2:Y:S02]  /*7e00*/  @!P0 SYNCS.PHASECHK.TRANS64 P0, [R11+URZ], R6 ;  /* 0x000000060b0085a7 */ /* 0x000ea4000800007f */
[----:B--2---:R-:W-:Y:S05]  /*7e10*/  @!P0 BRA `(.L_x_149) ;  /* 0xfffffffc00f08947 */ /* 0x004fea000383ffff */
[----:B------:R-:W-:Y:S05]  /*7e20*/  BRA `(.L_x_160) ;  /* 0xfffffffc00247947 */ /* 0x000fea000383ffff */
.L_x_161:
[----:B------:R-:W-:-:S00]  /*7e30*/  BRA `(.L_x_161) ;  /* 0xfffffffc00fc7947 */ /* 0x000fc0000383ffff */
[----:B------:R-:W-:-:S00]  /*7e40*/  NOP ;  /* 0x0000000000007918 */ /* 0x000fc00000000000 */
        /* <DEDUP_REMOVED lines=11> */
.L_x_162:


//--------------------- .nv.global.init           --------------------------
	.section	.nv.global.init,"aw",@progbits
.nv.global.init:
	.type		$str$22,@object
	.size		$str$22,($str$23 - $str$22)
$str$22:
        /*0000*/ 	.byte	0x6b, 0x5f, 0x74, 0x69, 0x6c, 0x65, 0x5f, 0x63, 0x6f, 0x75, 0x6e, 0x74, 0x20, 0x3e, 0x3d, 0x20
        /*0010*/ 	.byte	0x31, 0x00
	.type		$str$23,@object
	.size		$str$23,(__unnamed_1 - $str$23)
$str$23:
        /*0012*/ 	.byte	0x2f, 0x74, 0x6d, 0x70, 0x2f, 0x63, 0x75, 0x74, 0x6c, 0x61, 0x73, 0x73, 0x5f, 0x73, 0x77, 0x65
        /*0022*/ 	.byte	0x65, 0x70, 0x5f, 0x73, 0x72, 0x63, 0x2f, 0x69, 0x6e, 0x63, 0x6c, 0x75, 0x64, 0x65, 0x2f, 0x63
        /*0032*/ 	.byte	0x75, 0x74, 0x6c, 0x61, 0x73, 0x73, 0x2f, 0x67, 0x65, 0x6d, 0x6d, 0x2f, 0x63, 0x6f, 0x6c, 0x6c
        /*0042*/ 	.byte	0x65, 0x63, 0x74, 0x69, 0x76, 0x65, 0x2f, 0x73, 0x6d, 0x39, 0x30, 0x5f, 0x6d, 0x6d, 0x61, 0x5f
        /*0052*/ 	.byte	0x74, 0x6d, 0x61, 0x5f, 0x67, 0x6d, 0x6d, 0x61, 0x5f, 0x73, 0x73, 0x5f, 0x77, 0x61, 0x72, 0x70
        /*0062*/ 	.byte	0x73, 0x70, 0x65, 0x63, 0x69, 0x61, 0x6c, 0x69, 0x7a, 0x65, 0x64, 0x2e, 0x68, 0x70, 0x70, 0x00
	.type		__unnamed_1,@object
	.size		__unnamed_1,(.L_0 - __unnamed_1)
__unnamed_1:
        /*0072*/ 	.byte	0x76, 0x6f, 0x69, 0x64, 0x20, 0x63, 0x75, 0x74, 0x6c, 0x61, 0x73, 0x73, 0x3a, 0x3a, 0x67, 0x65
        /* <DEDUP_REMOVED lines=179> */
        /*0bb2*/ 	.byte	0x64, 0x65, 0x6e, 0x74, 0x69, 0x74, 0x79, 0x5d, 0x00
.L_0:


//--------------------- .nv.shared._ZN7cutlass13device_kernelINS_4gemm6kernel13GemmUniversalIN4cute5tupleIJiiiiEEENS1_10collective13CollectiveMmaINS1_34MainloopSm90TmaGmmaWarpSpecializedILi4ENS5_IJNS4_1CILi1EEESB_SB_EEENS1_35KernelTmaWarpSpecializedCooperativeEEENS5_IJNSA_ILi384EEENSA_ILi32EEENSA_ILi64EEEEEENS_6half_tENS5_IJlSB_lEEESJ_SK_NS4_8TiledMMAINS4_8MMA_AtomIJNS4_4SM904GMMA25MMA_64x32x16_F32F16F16_SSILNSO_5MajorE0ELSQ_0ELNSO_7ScaleInE1ELSR_1EEEEEENS4_6LayoutINS5_IJNSA_ILi2EEESB_SB_EEENS5_IJSB_NSA_ILi0EEESX_EEEEENS5_IJNS4_10UnderscoreES10_S10_EEEEENS4_13SM90_TMA_LOADENS4_14ComposedLayoutINS4_7SwizzleILi3ELi4ELi3EEENS4_18smem_ptr_flag_bitsILi16EEENSU_INS5_IJNSA_ILi8EEESH_EEENS5_IJSH_SB_EEEEEEEvNS4_8identityES13_S1D_vS1E_EENS_8epilogue10collective6detail29Sm90TmaWarpSpecializedAdapterINS1H_15DefaultEpilogueISJ_SK_SK_NS1G_6thread17LinearCombinationISJ_Li1EffLNS1L_9ScaleType4KindE0ELNS_15FloatRoundStyleE2ESJ_EENS1_15EpilogueDefaultEEEEEvvEEEEvNT_6ParamsE --------------------------
	.section	.nv.shared._ZN7cutlass13device_kernelINS_4gemm6kernel13GemmUniversalIN4cute5tupleIJiiiiEEENS1_10collective13CollectiveMmaINS1_34MainloopSm90TmaGmmaWarpSpecializedILi4ENS5_IJNS4_1CILi1EEESB_SB_EEENS1_35KernelTmaWarpSpecializedCooperativeEEENS5_IJNSA_ILi384EEENSA_ILi32EEENSA_ILi64EEEEEENS_6half_tENS5_IJlSB_lEEESJ_SK_NS4_8TiledMMAINS4_8MMA_AtomIJNS4_4SM904GMMA25MMA_64x32x16_F32F16F16_SSILNSO_5MajorE0ELSQ_0ELNSO_7ScaleInE1ELSR_1EEEEEENS4_6LayoutINS5_IJNSA_ILi2EEESB_SB_EEENS5_IJSB_NSA_ILi0EEESX_EEEEENS5_IJNS4_10UnderscoreES10_S10_EEEEENS4_13SM90_TMA_LOADENS4_14ComposedLayoutINS4_7SwizzleILi3ELi4ELi3EEENS4_18smem_ptr_flag_bitsILi16EEENSU_INS5_IJNSA_ILi8EEESH_EEENS5_IJSH_SB_EEEEEEEvNS4_8identityES13_S1D_vS1E_EENS_8epilogue10collective6detail29Sm90TmaWarpSpecializedAdapterINS1H_15DefaultEpilogueISJ_SK_SK_NS1G_6thread17LinearCombinationISJ_Li1EffLNS1L_9ScaleType4KindE0ELNS_15FloatRoundStyleE2ESJ_EENS1_15EpilogueDefaultEEEEEvvEEEEvNT_6ParamsE,"aw",@nobits
	.sectionflags	@""
	.align	16
	.zero		1024


//--------------------- .nv.shared.reserved.0     --------------------------
	.section	.nv.shared.reserved.0,"aw",@nobits
	.weak		__nv_reservedSMEM_offset_0_alias
	.size		__nv_reservedSMEM_offset_0_alias, 0, 0
	.other		__nv_reservedSMEM_offset_0_alias,@"STO_CUDA_RESERVED_SHARED STV_DEFAULT"
__nv_reservedSMEM_offset_0_alias:
	.zero		0


//--------------------- .nv.global                --------------------------
	.section	.nv.global,"aw",@nobits
.nv.global:
	.type		_ZN40_INTERNAL_25532bd0_4_k_cu_12adb9bc_101444cute1_E,@object
	.size		_ZN40_INTERNAL_25532bd0_4_k_cu_12adb9bc_101444cute1_E,(_ZN40_INTERNAL_25532bd0_4_k_cu_12adb9bc_101444cuda3std3__45__cpo6cbeginE - _ZN40_INTERNAL_25532bd0_4_k_cu_12adb9bc_101444cute1_E)
_ZN40_INTERNAL_25532bd0_4_k_cu_12adb9bc_101444cute1_E:
	.zero		1
	.type		_ZN40_INTERNAL_25532bd0_4_k_cu_12adb9bc_101444cuda3std3__45__cpo6cbeginE,@object
	.size		_ZN40_INTERNAL_25532bd0_4_k_cu_12adb9bc_101444cuda3std3__45__cpo6cbeginE,(_ZN40_INTERNAL_25532bd0_4_k_cu_12adb9bc_101444cuda3std3__48in_placeE - _ZN40_INTERNAL_25532bd0_4_k_cu_12adb9bc_101444cuda3std3__45__cpo6cbeginE)
_ZN40_INTERNAL_25532bd0_4_k_cu_12adb9bc_101444cuda3std3__45__cpo6cbeginE:
	.zero		1
	.type		_ZN40_INTERNAL_25532bd0_4_k_cu_12adb9bc_101444cuda3std3__48in_placeE,@object
	.size		_ZN40_INTERNAL_25532bd0_4_k_cu_12adb9bc_101444cuda3std3__48in_placeE,(_ZN40_INTERNAL_25532bd0_4_k_cu_12adb9bc_101444cuda3std6ranges3__45__cpo9iter_moveE - _ZN40_INTERNAL_25532bd0_4_k_cu_12adb9bc_101444cuda3std3__48in_placeE)
_ZN40_INTERNAL_25532bd0_4_k_cu_12adb9bc_101444cuda3std3__48in_placeE:
	.zero		1
	.type		_ZN40_INTERNAL_25532bd0_4_k_cu_12adb9bc_101444cuda3std6ranges3__45__cpo9iter_moveE,@object
	.size		_ZN40_INTERNAL_25532bd0_4_k_cu_12adb9bc_101444cuda3std6ranges3__45__cpo9iter_moveE,(_ZN40_INTERNAL_25532bd0_4_k_cu_12adb9bc_101444cuda3std3__45__cpo5beginE - _ZN40_INTERNAL_25532bd0_4_k_cu_12adb9bc_101444cuda3std6ranges3__45__cpo9iter_moveE)
_ZN40_INTERNAL_25532bd0_4_k_cu_12adb9bc_101444cuda3std6ranges3__45__cpo9iter_moveE:
	.zero		1
	.type		_ZN40_INTERNAL_25532bd0_4_k_cu_12adb9bc_101444cuda3std3__45__cpo5beginE,@object
	.size		_ZN40_INTERNAL_25532bd0_4_k_cu_12adb9bc_101444cuda3std3__45__cpo5beginE,(_ZN40_INTERNAL_25532bd0_4_k_cu_12adb9bc_101444cuda3std3__442_GLOBAL__N__25532bd0_4_k_cu_12adb9bc_101446ignoreE - _ZN40_INTERNAL_25532bd0_4_k_cu_12adb9bc_101444cuda3std3__45__cpo5beginE)
_ZN40_INTERNAL_25532bd0_4_k_cu_12adb9bc_101444cuda3std3__45__cpo5beginE:
	.zero		1
	.type		_ZN40_INTERNAL_25532bd0_4_k_cu_12adb9bc_101444cuda3std3__442_GLOBAL__N__25532bd0_4_k_cu_12adb9bc_101446ignoreE,@object
	.size		_ZN40_INTERNAL_25532bd0_4_k_cu_12adb9bc_101444cuda3std3__442_GLOBAL__N__25532bd0_4_k_cu_12adb9bc_101446ignoreE,(_ZN40_INTERNAL_25532bd0_4_k_cu_12adb9bc_101444cute7productE - _ZN40_INTERNAL_25532bd0_4_k_cu_12adb9bc_101444cuda3std3__442_GLOBAL__N__25532bd0_4_k_cu_12adb9bc_101446ignoreE)
_ZN40_INTERNAL_25532bd0_4_k_cu_12adb9bc_101444cuda3std3__442_GLOBAL__N__25532bd0_4_k_cu_12adb9bc_101446ignoreE:
	.zero		1
	.type		_ZN40_INTERNAL_25532bd0_4_k_cu_12adb9bc_101444cute7productE,@object
	.size		_ZN40_INTERNAL_25532bd0_4_k_cu_12adb9bc_101444cute7productE,(_ZN40_INTERNAL_25532bd0_4_k_cu_12adb9bc_101444cuda3std3__45__cpo3endE - _ZN40_INTERNAL_25532bd0_4_k_cu_12adb9bc_101444cute7productE)
_ZN40_INTERNAL_25532bd0_4_k_cu_12adb9bc_101444cute7productE:
	.zero		1
	.type		_ZN40_INTERNAL_25532bd0_4_k_cu_12adb9bc_101444cuda3std3__45__cpo3endE,@object
	.size		_ZN40_INTERNAL_25532bd0_4_k_cu_12adb9bc_101444cuda3std3__45__cpo3endE,(_ZN40_INTERNAL_25532bd0_4_k_cu_12adb9bc_101444cuda3std3__419piecewise_constructE - _ZN40_INTERNAL_25532bd0_4_k_cu_12adb9bc_101444cuda3std3__45__cpo3endE)
_ZN40_INTERNAL_25532bd0_4_k_cu_12adb9bc_101444cuda3std3__45__cpo3endE:
	.zero		1
	.type		_ZN40_INTERNAL_25532bd0_4_k_cu_12adb9bc_101444cuda3std3__419piecewise_constructE,@object
	.size		_ZN40_INTERNAL_25532bd0_4_k_cu_12adb9bc_101444cuda3std3__419piecewise_constructE,(_ZN40_INTERNAL_25532bd0_4_k_cu_12adb9bc_101444cuda3std3__45__cpo4cendE - _ZN40_INTERNAL_25532bd0_4_k_cu_12adb9bc_101444cuda3std3__419piecewise_constructE)
_ZN40_INTERNAL_25532bd0_4_k_cu_12adb9bc_101444cuda3std3__419piecewise_constructE:
	.zero		1
	.type		_ZN40_INTERNAL_25532bd0_4_k_cu_12adb9bc_101444cuda3std3__45__cpo4cendE,@object
	.size		_ZN40_INTERNAL_25532bd0_4_k_cu_12adb9bc_101444cuda3std3__45__cpo4cendE,(_ZN40_INTERNAL_25532bd0_4_k_cu_12adb9bc_101444cuda3std6ranges3__45__cpo4swapE - _ZN40_INTERNAL_25532bd0_4_k_cu_12adb9bc_101444cuda3std3__45__cpo4cendE)
_ZN40_INTERNAL_25532bd0_4_k_cu_12adb9bc_101444cuda3std3__45__cpo4cendE:
	.zero		1
	.type		_ZN40_INTERNAL_25532bd0_4_k_cu_12adb9bc_101444cuda3std6ranges3__45__cpo4swapE,@object
	.size		_ZN40_INTERNAL_25532bd0_4_k_cu_12adb9bc_101444cuda3std6ranges3__45__cpo4swapE,(.L_8 - _ZN40_INTERNAL_25532bd0_4_k_cu_12adb9bc_101444cuda3std6ranges3__45__cpo4swapE)
_ZN40_INTERNAL_25532bd0_4_k_cu_12adb9bc_101444cuda3std6ranges3__45__cpo4swapE:
	.zero		1
.L_8:


//--------------------- .nv.constant0._ZN7cutlass13device_kernelINS_4gemm6kernel13GemmUniversalIN4cute5tupleIJiiiiEEENS1_10collective13CollectiveMmaINS1_34MainloopSm90TmaGmmaWarpSpecializedILi4ENS5_IJNS4_1CILi1EEESB_SB_EEENS1_35KernelTmaWarpSpecializedCooperativeEEENS5_IJNSA_ILi384EEENSA_ILi32EEENSA_ILi64EEEEEENS_6half_tENS5_IJlSB_lEEESJ_SK_NS4_8TiledMMAINS4_8MMA_AtomIJNS4_4SM904GMMA25MMA_64x32x16_F32F16F16_SSILNSO_5MajorE0ELSQ_0ELNSO_7ScaleInE1ELSR_1EEEEEENS4_6LayoutINS5_IJNSA_ILi2EEESB_SB_EEENS5_IJSB_NSA_ILi0EEESX_EEEEENS5_IJNS4_10UnderscoreES10_S10_EEEEENS4_13SM90_TMA_LOADENS4_14ComposedLayoutINS4_7SwizzleILi3ELi4ELi3EEENS4_18smem_ptr_flag_bitsILi16EEENSU_INS5_IJNSA_ILi8EEESH_EEENS5_IJSH_SB_EEEEEEEvNS4_8identityES13_S1D_vS1E_EENS_8epilogue10collective6detail29Sm90TmaWarpSpecializedAdapterINS1H_15DefaultEpilogueISJ_SK_SK_NS1G_6thread17LinearCombinationISJ_Li1EffLNS1L_9ScaleType4KindE0ELNS_15FloatRoundStyleE2ESJ_EENS1_15EpilogueDefaultEEEEEvvEEEEvNT_6ParamsE --------------------------
	.section	.nv.constant0._ZN7cutlass13device_kernelINS_4gemm6kernel13GemmUniversalIN4cute5tupleIJiiiiEEENS1_10collective13CollectiveMmaINS1_34MainloopSm90TmaGmmaWarpSpecializedILi4ENS5_IJNS4_1CILi1EEESB_SB_EEENS1_35KernelTmaWarpSpecializedCooperativeEEENS5_IJNSA_ILi384EEENSA_ILi32EEENSA_ILi64EEEEEENS_6half_tENS5_IJlSB_lEEESJ_SK_NS4_8TiledMMAINS4_8MMA_AtomIJNS4_4SM904GMMA25MMA_64x32x16_F32F16F16_SSILNSO_5MajorE0ELSQ_0ELNSO_7ScaleInE1ELSR_1EEEEEENS4_6LayoutINS5_IJNSA_ILi2EEESB_SB_EEENS5_IJSB_NSA_ILi0EEESX_EEEEENS5_IJNS4_10UnderscoreES10_S10_EEEEENS4_13SM90_TMA_LOADENS4_14ComposedLayoutINS4_7SwizzleILi3ELi4ELi3EEENS4_18smem_ptr_flag_bitsILi16EEENSU_INS5_IJNSA_ILi8EEESH_EEENS5_IJSH_SB_EEEEEEEvNS4_8identityES13_S1D_vS1E_EENS_8epilogue10collective6detail29Sm90TmaWarpSpecializedAdapterINS1H_15DefaultEpilogueISJ_SK_SK_NS1G_6thread17LinearCombinationISJ_Li1EffLNS1L_9ScaleType4KindE0ELNS_15FloatRoundStyleE2ESJ_EENS1_15EpilogueDefaultEEEEEvvEEEEvNT_6ParamsE,"a",@progbits
	.sectionflags	@""
	.align	4
.nv.constant0._ZN7cutlass13device_kernelINS_4gemm6kernel13GemmUniversalIN4cute5tupleIJiiiiEEENS1_10collective13CollectiveMmaINS1_34MainloopSm90TmaGmmaWarpSpecializedILi4ENS5_IJNS4_1CILi1EEESB_SB_EEENS1_35KernelTmaWarpSpecializedCooperativeEEENS5_IJNSA_ILi384EEENSA_ILi32EEENSA_ILi64EEEEEENS_6half_tENS5_IJlSB_lEEESJ_SK_NS4_8TiledMMAINS4_8MMA_AtomIJNS4_4SM904GMMA25MMA_64x32x16_F32F16F16_SSILNSO_5MajorE0ELSQ_0ELNSO_7ScaleInE1ELSR_1EEEEEENS4_6LayoutINS5_IJNSA_ILi2EEESB_SB_EEENS5_IJSB_NSA_ILi0EEESX_EEEEENS5_IJNS4_10UnderscoreES10_S10_EEEEENS4_13SM90_TMA_LOADENS4_14ComposedLayoutINS4_7SwizzleILi3ELi4ELi3EEENS4_18smem_ptr_flag_bitsILi16EEENSU_INS5_IJNSA_ILi8EEESH_EEENS5_IJSH_SB_EEEEEEEvNS4_8identityES13_S1D_vS1E_EENS_8epilogue10collective6detail29Sm90TmaWarpSpecializedAdapterINS1H_15DefaultEpilogueISJ_SK_SK_NS1G_6thread17LinearCombinationISJ_Li1EffLNS1L_9ScaleType4KindE0ELNS_15FloatRoundStyleE2ESJ_EENS1_15EpilogueDefaultEEEEEvvEEEEvNT_6ParamsE:
	.zero		1664


//--------------------- SYMBOLS --------------------------

	.type		.nv.reservedSmem.offset0,@object
	.size		.nv.reservedSmem.offset0,0x4
	.type		__assertfail,@function
